	.target	sm_90a

	.elftype	@"ET_EXEC"


//--------------------- .note.nv.tkinfo           --------------------------
	.section	.note.nv.tkinfo,"",@"SHT_NOTE"
	.sectionflags	@"SHF_NOTE_NV_TKINFO"
	.tkinfo
        /*0018*/ 	.word	0x00000002
        /*0030*/ 	.string	""
        /*0030*/ 	.string	"ptxas"
        /*0030*/ 	.string	"Cuda compilation tools, release 13.0, V13.0.88"
        /*0030*/ 	.string	"Build cuda_13.0.r13.0/compiler.36424714_0"
        /*0030*/ 	.string	"-arch sm_90a -m 64 "



//--------------------- .note.nv.cuinfo           --------------------------
	.section	.note.nv.cuinfo,"",@"SHT_NOTE"
	.sectionflags	@"SHF_NOTE_NV_CUINFO"
        /*0018*/ 	.short	0x0002
        /*001a*/ 	.short	0x005a
        /*001c*/ 	.short	0x0082
	.zero		2


//--------------------- .nv.info                  --------------------------
	.section	.nv.info,"",@"SHT_CUDA_INFO"
	.align	4


	//----- nvinfo : EIATTR_REGCOUNT
	.align		4
        /*0000*/ 	.byte	0x04, 0x2f
        /*0002*/ 	.short	(.L_15 - .L_14)
	.align		4
.L_14:
        /*0004*/ 	.word	index@(_ZN7cutlass13device_kernelINS_4fmha6kernel28FmhaKernelTmaWarpSpecializedINS1_10collective30FmhaMainloopTmaWarpSpecializedINS_6half_tEffN4cute5tupleIJNS7_1CILi128EEENS9_ILi64EEESB_EEENS8_IJiNS9_ILi1EEENS8_IJiiEEEEEESF_SF_NS4_14ResidualFusionEJNS2_6OptionILNS2_3TagE0ENS9_ILb1EEEEENSH_ILSI_2ESJ_EEEEENS4_15FmhaFwdEpilogueIS6_fNS8_IJSB_SB_SB_EEEEENS2_23PersistentTileSchedulerEJSK_SL_EEEEEvNT_6ParamsE)
        /*0008*/ 	.word	0x000000a8


	//----- nvinfo : EIATTR_FRAME_SIZE
	.align		4
.L_15:
        /*000c*/ 	.byte	0x04, 0x11
        /*000e*/ 	.short	(.L_17 - .L_16)
	.align		4
.L_16:
        /*0010*/ 	.word	index@($__internal_0_$__cuda_sm20_rcp_rn_f32_slowpath)
        /*0014*/ 	.word	0x00000000


	//----- nvinfo : EIATTR_FRAME_SIZE
	.align		4
.L_17:
        /*0018*/ 	.byte	0x04, 0x11
        /*001a*/ 	.short	(.L_19 - .L_18)
	.align		4
.L_18:
        /*001c*/ 	.word	index@(_ZN7cutlass13device_kernelINS_4fmha6kernel28FmhaKernelTmaWarpSpecializedINS1_10collective30FmhaMainloopTmaWarpSpecializedINS_6half_tEffN4cute5tupleIJNS7_1CILi128EEENS9_ILi64EEESB_EEENS8_IJiNS9_ILi1EEENS8_IJiiEEEEEESF_SF_NS4_14ResidualFusionEJNS2_6OptionILNS2_3TagE0ENS9_ILb1EEEEENSH_ILSI_2ESJ_EEEEENS4_15FmhaFwdEpilogueIS6_fNS8_IJSB_SB_SB_EEEEENS2_23PersistentTileSchedulerEJSK_SL_EEEEEvNT_6ParamsE)
        /*0020*/ 	.word	0x00000000


	//----- nvinfo : EIATTR_MIN_STACK_SIZE
	.align		4
.L_19:
        /*0024*/ 	.byte	0x04, 0x12
        /*0026*/ 	.short	(.L_21 - .L_20)
	.align		4
.L_20:
        /*0028*/ 	.word	index@(_ZN7cutlass13device_kernelINS_4fmha6kernel28FmhaKernelTmaWarpSpecializedINS1_10collective30FmhaMainloopTmaWarpSpecializedINS_6half_tEffN4cute5tupleIJNS7_1CILi128EEENS9_ILi64EEESB_EEENS8_IJiNS9_ILi1EEENS8_IJiiEEEEEESF_SF_NS4_14ResidualFusionEJNS2_6OptionILNS2_3TagE0ENS9_ILb1EEEEENSH_ILSI_2ESJ_EEEEENS4_15FmhaFwdEpilogueIS6_fNS8_IJSB_SB_SB_EEEEENS2_23PersistentTileSchedulerEJSK_SL_EEEEEvNT_6ParamsE)
        /*002c*/ 	.word	0x00000000
.L_21:


//--------------------- .nv.compat                --------------------------
	.section	.nv.compat,"",@"SHT_CUDA_COMPAT_INFO"
	.align	4
        /*0000*/ 	.byte	0x02, 0x09, 0x01, 0x00, 0x02, 0x02, 0x04, 0x00, 0x02, 0x05, 0x05, 0x00, 0x03, 0x07, 0x01, 0x01
        /*0010*/ 	.byte	0x02, 0x03, 0x01, 0x00, 0x02, 0x06, 0x01, 0x00, 0x04, 0x0b, 0x08, 0x00, 0x00, 0x00, 0x00, 0x00
        /*0020*/ 	.byte	0x00, 0x00, 0x00, 0x00


//--------------------- .nv.info._ZN7cutlass13device_kernelINS_4fmha6kernel28FmhaKernelTmaWarpSpecializedINS1_10collective30FmhaMainloopTmaWarpSpecializedINS_6half_tEffN4cute5tupleIJNS7_1CILi128EEENS9_ILi64EEESB_EEENS8_IJiNS9_ILi1EEENS8_IJiiEEEEEESF_SF_NS4_14ResidualFusionEJNS2_6OptionILNS2_3TagE0ENS9_ILb1EEEEENSH_ILSI_2ESJ_EEEEENS4_15FmhaFwdEpilogueIS6_fNS8_IJSB_SB_SB_EEEEENS2_23PersistentTileSchedulerEJSK_SL_EEEEEvNT_6ParamsE --------------------------
	.section	.nv.info._ZN7cutlass13device_kernelINS_4fmha6kernel28FmhaKernelTmaWarpSpecializedINS1_10collective30FmhaMainloopTmaWarpSpecializedINS_6half_tEffN4cute5tupleIJNS7_1CILi128EEENS9_ILi64EEESB_EEENS8_IJiNS9_ILi1EEENS8_IJiiEEEEEESF_SF_NS4_14ResidualFusionEJNS2_6OptionILNS2_3TagE0ENS9_ILb1EEEEENSH_ILSI_2ESJ_EEEEENS4_15FmhaFwdEpilogueIS6_fNS8_IJSB_SB_SB_EEEEENS2_23PersistentTileSchedulerEJSK_SL_EEEEEvNT_6ParamsE,"",@"SHT_CUDA_INFO"
	.sectionflags	@""
	.align	4


	//----- nvinfo : EIATTR_CUDA_API_VERSION
	.align		4
        /*0000*/ 	.byte	0x04, 0x37
        /*0002*/ 	.short	(.L_23 - .L_22)
.L_22:
        /*0004*/ 	.word	0x00000082


	//----- nvinfo : EIATTR_KPARAM_INFO
	.align		4
.L_23:
        /*0008*/ 	.byte	0x04, 0x17
        /*000a*/ 	.short	(.L_25 - .L_24)
.L_24:
        /*000c*/ 	.word	0x00000000
        /*0010*/ 	.short	0x0000
        /*0012*/ 	.short	0x0070
        /*0014*/ 	.byte	0x00, 0xf0, 0x01, 0x20


	//----- nvinfo : EIATTR_SPARSE_MMA_MASK
	.align		4
.L_25:
        /*0018*/ 	.byte	0x03, 0x50
        /*001a*/ 	.short	0x0000


	//----- nvinfo : EIATTR_MAXREG_COUNT
	.align		4
        /*001c*/ 	.byte	0x03, 0x1b
        /*001e*/ 	.short	0x00a8


	//----- nvinfo : EIATTR_NUM_BARRIERS
	.align		4
        /*0020*/ 	.byte	0x02, 0x4c
        /*0022*/ 	.byte	0x02
	.zero		1


	//----- nvinfo : EIATTR_EXTERNS
	.align		4
        /*0024*/ 	.byte	0x04, 0x0f
        /*0026*/ 	.short	(.L_27 - .L_26)


	//   ....[0]....
	.align		4
.L_26:
        /*0028*/ 	.word	index@(__assertfail)


	//----- nvinfo : EIATTR_MERCURY_ISA_VERSION
	.align		4
.L_27:
        /*002c*/ 	.byte	0x03, 0x5f
        /*002e*/ 	.short	0x0101


	//----- nvinfo : EIATTR_INT_WARP_WIDE_INSTR_OFFSETS
	.align		4
        /*0030*/ 	.byte	0x04, 0x31
        /*0032*/ 	.short	(.L_29 - .L_28)


	//   ....[0]....
.L_28:
        /*0034*/ 	.word	0x00000760


	//   ....[1]....
        /*0038*/ 	.word	0x00000770


	//   ....[2]....
        /*003c*/ 	.word	0x00000780


	//   ....[3]....
        /*0040*/ 	.word	0x00000790


	//   ....[4]....
        /*0044*/ 	.word	0x00000800


	//   ....[5]....
        /*0048*/ 	.word	0x000009a0


	//   ....[6]....
        /*004c*/ 	.word	0x00000a50


	//----- nvinfo : EIATTR_COOP_GROUP_MASK_REGIDS
	.align		4
.L_29:
        /*0050*/ 	.byte	0x04, 0x29
        /*0052*/ 	.short	(.L_31 - .L_30)


	//   ....[0]....
.L_30:
        /*0054*/ 	.word	0xffffffff


	//   ....[1]....
        /*0058*/ 	.word	0xffffffff


	//   ....[2]....
        /*005c*/ 	.word	0xffffffff


	//   ....[3]....
        /*0060*/ 	.word	0xffffffff


	//   ....[4]....
        /*0064*/ 	.word	0xffffffff


	//   ....[5]....
        /*0068*/ 	.word	0xffffffff


	//   ....[6]....
        /*006c*/ 	.word	0xffffffff


	//   ....[7]....
        /*0070*/ 	.word	0xffffffff


	//   ....[8]....
        /*0074*/ 	.word	0xffffffff


	//   ....[9]....
        /*0078*/ 	.word	0xffffffff


	//   ....[10]....
        /*007c*/ 	.word	0xffffffff


	//   ....[11]....
        /*0080*/ 	.word	0xffffffff


	//   ....[12]....
        /*0084*/ 	.word	0xffffffff


	//   ....[13]....
        /*0088*/ 	.word	0xffffffff


	//   ....[14]....
        /*008c*/ 	.word	0xffffffff


	//   ....[15]....
        /*0090*/ 	.word	0xffffffff


	//   ....[16]....
        /*0094*/ 	.word	0xffffffff


	//   ....[17]....
        /*0098*/ 	.word	0xffffffff


	//   ....[18]....
        /*009c*/ 	.word	0xffffffff


	//   ....[19]....
        /*00a0*/ 	.word	0xffffffff


	//   ....[20]....
        /*00a4*/ 	.word	0xffffffff


	//   ....[21]....
        /*00a8*/ 	.word	0xffffffff


	//----- nvinfo : EIATTR_COOP_GROUP_INSTR_OFFSETS
	.align		4
.L_31:
        /*00ac*/ 	.byte	0x04, 0x28
        /*00ae*/ 	.short	(.L_33 - .L_32)


	//   ....[0]....
.L_32:
        /*00b0*/ 	.word	0x00000070


	//   ....[1]....
        /*00b4*/ 	.word	0x000000a0


	//   ....[2]....
        /*00b8*/ 	.word	0x000001d0


	//   ....[3]....
        /*00bc*/ 	.word	0x000003e0


	//   ....[4]....
        /*00c0*/ 	.word	0x000005a0


	//   ....[5]....
        /*00c4*/ 	.word	0x00000700


	//   ....[6]....
        /*00c8*/ 	.word	0x00001a10


	//   ....[7]....
        /*00cc*/ 	.word	0x00001a70


	//   ....[8]....
        /*00d0*/ 	.word	0x00001cb0


	//   ....[9]....
        /*00d4*/ 	.word	0x00001e10


	//   ....[10]....
        /*00d8*/ 	.word	0x00002fc0


	//   ....[11]....
        /*00dc*/ 	.word	0x00002ff0


	//   ....[12]....
        /*00e0*/ 	.word	0x000032f0


	//   ....[13]....
        /*00e4*/ 	.word	0x00003410


	//   ....[14]....
        /*00e8*/ 	.word	0x00004c80


	//   ....[15]....
        /*00ec*/ 	.word	0x00004ce0


	//   ....[16]....
        /*00f0*/ 	.word	0x00005070


	//   ....[17]....
        /*00f4*/ 	.word	0x00005180


	//   ....[18]....
        /*00f8*/ 	.word	0x00006380


	//   ....[19]....
        /*00fc*/ 	.word	0x000063b0


	//   ....[20]....
        /*0100*/ 	.word	0x00006400


	//   ....[21]....
        /*0104*/ 	.word	0x00006420


	//----- nvinfo : EIATTR_REG_RECONFIG
	.align		4
.L_33:
        /*0108*/ 	.byte	0x01, 0x54
	.zero		2


	//----- nvinfo : EIATTR_SYSCALL_OFFSETS
	.align		4
        /*010c*/ 	.byte	0x04, 0x46
        /*010e*/ 	.short	(.L_35 - .L_34)


	//   ....[0]....
.L_34:
        /*0110*/ 	.word	0x00006e50


	//   ....[1]....
        /*0114*/ 	.word	0x00006fb0


	//----- nvinfo : EIATTR_MBARRIER_INSTR_OFFSETS
	.align		4
.L_35:
        /*0118*/ 	.byte	0x04, 0x39
        /*011a*/ 	.short	(.L_37 - .L_36)


	//   ....[0]....
.L_36:
        /*011c*/ 	.word	0x00000390
        /*0120*/ 	.word	0x000000ff
        /*0124*/ 	.word	0x00012450
        /*0128*/ 	.short	0x0100
        /*012a*/ 	.byte	0x08
	.zero		1


	//   ....[1]....
        /*012c*/ 	.word	0x000003a0
        /*0130*/ 	.word	0x000000ff
        /*0134*/ 	.word	0x00012460
        /*0138*/ 	.short	0x0100
        /*013a*/ 	.byte	0x08
	.zero		1


	//   ....[2]....
        /*013c*/ 	.word	0x000003b0
        /*0140*/ 	.word	0x000000ff
        /*0144*/ 	.word	0x00012458
        /*0148*/ 	.short	0x0100
        /*014a*/ 	.byte	0x08
	.zero		1


	//   ....[3]....
        /*014c*/ 	.word	0x000003c0
        /*0150*/ 	.word	0x000000ff
        /*0154*/ 	.word	0x00012468
        /*0158*/ 	.short	0x0100
        /*015a*/ 	.byte	0x08
	.zero		1


	//   ....[4]....
        /*015c*/ 	.word	0x000004f0
        /*0160*/ 	.word	0x000000ff
        /*0164*/ 	.word	0x00012400
        /*0168*/ 	.short	0x0100
        /*016a*/ 	.byte	0x08
	.zero		1


	//   ....[5]....
        /*016c*/ 	.word	0x00000500
        /*0170*/ 	.word	0x000000ff
        /*0174*/ 	.word	0x00012428
        /*0178*/ 	.short	0x0100
        /*017a*/ 	.byte	0x08
	.zero		1


	//   ....[6]....
        /*017c*/ 	.word	0x00000510
        /*0180*/ 	.word	0x000000ff
        /*0184*/ 	.word	0x00012408
        /*0188*/ 	.short	0x0100
        /*018a*/ 	.byte	0x08
	.zero		1


	//   ....[7]....
        /*018c*/ 	.word	0x00000520
        /*0190*/ 	.word	0x000000ff
        /*0194*/ 	.word	0x00012430
        /*0198*/ 	.short	0x0100
        /*019a*/ 	.byte	0x08
	.zero		1


	//   ....[8]....
        /*019c*/ 	.word	0x00000530
        /*01a0*/ 	.word	0x000000ff
        /*01a4*/ 	.word	0x00012410
        /*01a8*/ 	.short	0x0100
        /*01aa*/ 	.byte	0x08
	.zero		1


	//   ....[9]....
        /*01ac*/ 	.word	0x00000540
        /*01b0*/ 	.word	0x000000ff
        /*01b4*/ 	.word	0x00012438
        /*01b8*/ 	.short	0x0100
        /*01ba*/ 	.byte	0x08
	.zero		1


	//   ....[10]....
        /*01bc*/ 	.word	0x00000550
        /*01c0*/ 	.word	0x000000ff
        /*01c4*/ 	.word	0x00012418
        /*01c8*/ 	.short	0x0100
        /*01ca*/ 	.byte	0x08
	.zero		1


	//   ....[11]....
        /*01cc*/ 	.word	0x00000560
        /*01d0*/ 	.word	0x000000ff
        /*01d4*/ 	.word	0x00012440
        /*01d8*/ 	.short	0x0100
        /*01da*/ 	.byte	0x08
	.zero		1


	//   ....[12]....
        /*01dc*/ 	.word	0x00000570
        /*01e0*/ 	.word	0x000000ff
        /*01e4*/ 	.word	0x00012420
        /*01e8*/ 	.short	0x0100
        /*01ea*/ 	.byte	0x08
	.zero		1


	//   ....[13]....
        /*01ec*/ 	.word	0x00000580
        /*01f0*/ 	.word	0x000000ff
        /*01f4*/ 	.word	0x00012448
        /*01f8*/ 	.short	0x0100
        /*01fa*/ 	.byte	0x08
	.zero		1


	//   ....[14]....
        /*01fc*/ 	.word	0x000006b0
        /*0200*/ 	.word	0x000000ff
        /*0204*/ 	.word	0x00012470
        /*0208*/ 	.short	0x0100
        /*020a*/ 	.byte	0x08
	.zero		1


	//   ....[15]....
        /*020c*/ 	.word	0x000006c0
        /*0210*/ 	.word	0x000000ff
        /*0214*/ 	.word	0x00012480
        /*0218*/ 	.short	0x0100
        /*021a*/ 	.byte	0x08
	.zero		1


	//   ....[16]....
        /*021c*/ 	.word	0x000006d0
        /*0220*/ 	.word	0x000000ff
        /*0224*/ 	.word	0x00012478
        /*0228*/ 	.short	0x0100
        /*022a*/ 	.byte	0x08
	.zero		1


	//   ....[17]....
        /*022c*/ 	.word	0x000006e0
        /*0230*/ 	.word	0x000000ff
        /*0234*/ 	.word	0x00012488
        /*0238*/ 	.short	0x0100
        /*023a*/ 	.byte	0x08
	.zero		1


	//   ....[18]....
        /*023c*/ 	.word	0x00000820
        /*0240*/ 	.word	0x000000ff
        /*0244*/ 	.word	0x00012490
        /*0248*/ 	.short	0x0100
        /*024a*/ 	.byte	0x06
	.zero		1


	//   ....[19]....
        /*024c*/ 	.word	0x00000830
        /*0250*/ 	.word	0x000000ff
        /*0254*/ 	.word	0x00012498
        /*0258*/ 	.short	0x0100
        /*025a*/ 	.byte	0x06
	.zero		1


	//   ....[20]....
        /*025c*/ 	.word	0x00000840
        /*0260*/ 	.word	0x000000ff
        /*0264*/ 	.word	0x000124a0
        /*0268*/ 	.short	0x0100
        /*026a*/ 	.byte	0x06
	.zero		1


	//   ....[21]....
        /*026c*/ 	.word	0x00000850
        /*0270*/ 	.word	0x000000ff
        /*0274*/ 	.word	0x000124a8
        /*0278*/ 	.short	0x0100
        /*027a*/ 	.byte	0x06
	.zero		1


	//   ....[22]....
        /*027c*/ 	.word	0x00000950
        /*0280*/ 	.word	0x000000ff
        /*0284*/ 	.word	0x000124c0
        /*0288*/ 	.short	0x0100
        /*028a*/ 	.byte	0x08
	.zero		1


	//   ....[23]....
        /*028c*/ 	.word	0x00000960
        /*0290*/ 	.word	0x000000ff
        /*0294*/ 	.word	0x000124d0
        /*0298*/ 	.short	0x0100
        /*029a*/ 	.byte	0x08
	.zero		1


	//   ....[24]....
        /*029c*/ 	.word	0x00000970
        /*02a0*/ 	.word	0x000000ff
        /*02a4*/ 	.word	0x000124c8
        /*02a8*/ 	.short	0x0100
        /*02aa*/ 	.byte	0x08
	.zero		1


	//   ....[25]....
        /*02ac*/ 	.word	0x00000980
        /*02b0*/ 	.word	0x000000ff
        /*02b4*/ 	.word	0x000124d8
        /*02b8*/ 	.short	0x0100
        /*02ba*/ 	.byte	0x08
	.zero		1


	//   ....[26]....
        /*02bc*/ 	.word	0x00000a80
        /*02c0*/ 	.word	0x000000ff
        /*02c4*/ 	.word	0x000124b0
        /*02c8*/ 	.short	0x0100
        /*02ca*/ 	.byte	0x06
	.zero		1


	//   ....[27]....
        /*02cc*/ 	.word	0x00001280
        /*02d0*/ 	.word	0x000000ff
        /*02d4*/ 	.word	0x00012450
        /*02d8*/ 	.short	0x010a
        /*02da*/ 	.byte	0x04
	.zero		1


	//   ....[28]....
        /*02dc*/ 	.word	0x00001330
        /*02e0*/ 	.word	0x000000ff
        /*02e4*/ 	.word	0x00012400
        /*02e8*/ 	.short	0x010a
        /*02ea*/ 	.byte	0x16
	.zero		1


	//   ....[29]....
        /*02ec*/ 	.word	0x00001350
        /*02f0*/ 	.word	0x000000ff
        /*02f4*/ 	.word	0xfffffff8
        /*02f8*/ 	.short	0x010a
        /*02fa*/ 	.byte	0x14
	.zero		1


	//   ....[30]....
        /*02fc*/ 	.word	0x00002790
        /*0300*/ 	.word	0x0000001a
        /*0304*/ 	.word	0x00000000
        /*0308*/ 	.short	0x0101
        /*030a*/ 	.byte	0x17
	.zero		1


	//   ....[31]....
        /*030c*/ 	.word	0x000029a0
        /*0310*/ 	.word	0x000000ff
        /*0314*/ 	.word	0x00012400
        /*0318*/ 	.short	0x010a
        /*031a*/ 	.byte	0x06
	.zero		1


	//   ....[32]....
        /*031c*/ 	.word	0x00002b80
        /*0320*/ 	.word	0x000000ff
        /*0324*/ 	.word	0x00000000
        /*0328*/ 	.short	0x0101
        /*032a*/ 	.byte	0x16
	.zero		1


	//   ....[33]....
        /*032c*/ 	.word	0x00002ce0
        /*0330*/ 	.word	0x000000ff
        /*0334*/ 	.word	0x00012400
        /*0338*/ 	.short	0x010a
        /*033a*/ 	.byte	0x06
	.zero		1


	//   ....[34]....
        /*033c*/ 	.word	0x00003e50
        /*0340*/ 	.word	0x000000ff
        /*0344*/ 	.word	0x00012400
        /*0348*/ 	.short	0x010a
        /*034a*/ 	.byte	0x06
	.zero		1


	//   ....[35]....
        /*034c*/ 	.word	0x000041a0
        /*0350*/ 	.word	0x000000ff
        /*0354*/ 	.word	0x00012400
        /*0358*/ 	.short	0x010a
        /*035a*/ 	.byte	0x06
	.zero		1


	//   ....[36]....
        /*035c*/ 	.word	0x00004370
        /*0360*/ 	.word	0x000000ff
        /*0364*/ 	.word	0x00000000
        /*0368*/ 	.short	0x0101
        /*036a*/ 	.byte	0x06
	.zero		1


	//   ....[37]....
        /*036c*/ 	.word	0x00004420
        /*0370*/ 	.word	0x000000ff
        /*0374*/ 	.word	0x00000000
        /*0378*/ 	.short	0x0101
        /*037a*/ 	.byte	0x06
	.zero		1


	//   ....[38]....
        /*037c*/ 	.word	0x000045d0
        /*0380*/ 	.word	0x000000ff
        /*0384*/ 	.word	0x00012400
        /*0388*/ 	.short	0x010a
        /*038a*/ 	.byte	0x06
	.zero		1


	//   ....[39]....
        /*038c*/ 	.word	0x00005bd0
        /*0390*/ 	.word	0x000000ff
        /*0394*/ 	.word	0x00012400
        /*0398*/ 	.short	0x010a
        /*039a*/ 	.byte	0x06
	.zero		1


	//   ....[40]....
        /*039c*/ 	.word	0x00005ea0
        /*03a0*/ 	.word	0x000000ff
        /*03a4*/ 	.word	0x00012400
        /*03a8*/ 	.short	0x010a
        /*03aa*/ 	.byte	0x06
	.zero		1


	//   ....[41]....
        /*03ac*/ 	.word	0x00006070
        /*03b0*/ 	.word	0x000000ff
        /*03b4*/ 	.word	0x00000000
        /*03b8*/ 	.short	0x0101
        /*03ba*/ 	.byte	0x06
	.zero		1


	//   ....[42]....
        /*03bc*/ 	.word	0x00006120
        /*03c0*/ 	.word	0x000000ff
        /*03c4*/ 	.word	0x00000000
        /*03c8*/ 	.short	0x0101
        /*03ca*/ 	.byte	0x06
	.zero		1


	//   ....[43]....
        /*03cc*/ 	.word	0x000062d0
        /*03d0*/ 	.word	0x000000ff
        /*03d4*/ 	.word	0x00000000
        /*03d8*/ 	.short	0x0101
        /*03da*/ 	.byte	0x04
	.zero		1


	//   ....[44]....
        /*03dc*/ 	.word	0x00006350
        /*03e0*/ 	.word	0x000000ff
        /*03e4*/ 	.word	0x00000000
        /*03e8*/ 	.short	0x0101
        /*03ea*/ 	.byte	0x15
	.zero		1


	//   ....[45]....
        /*03ec*/ 	.word	0x000068d0
        /*03f0*/ 	.word	0x000000ff
        /*03f4*/ 	.word	0x00000008
        /*03f8*/ 	.short	0x010a
        /*03fa*/ 	.byte	0x14
	.zero		1


	//   ....[46]....
        /*03fc*/ 	.word	0x00007810
        /*0400*/ 	.word	0x00000000
        /*0404*/ 	.word	0x00012490
        /*0408*/ 	.short	0x0101
        /*040a*/ 	.byte	0x31
	.zero		1


	//   ....[47]....
        /*040c*/ 	.word	0x00007bd0
        /*0410*/ 	.word	0x00000007
        /*0414*/ 	.word	0x00012460
        /*0418*/ 	.short	0x010a
        /*041a*/ 	.byte	0x3f
	.zero		1


	//   ....[48]....
        /*041c*/ 	.word	0x00007e50
        /*0420*/ 	.word	0x00000007
        /*0424*/ 	.word	0x000124b0
        /*0428*/ 	.short	0x0101
        /*042a*/ 	.byte	0x3f
	.zero		1


	//   ....[49]....
        /*042c*/ 	.word	0x00007e60
        /*0430*/ 	.word	0x00000007
        /*0434*/ 	.word	0x000124b0
        /*0438*/ 	.short	0x010a
        /*043a*/ 	.byte	0x3f
	.zero		1


	//   ....[50]....
        /*043c*/ 	.word	0x00007f00
        /*0440*/ 	.word	0x00000004
        /*0444*/ 	.word	0x00012460
        /*0448*/ 	.short	0x010a
        /*044a*/ 	.byte	0x3f
	.zero		1


	//   ....[51]....
        /*044c*/ 	.word	0x00008470
        /*0450*/ 	.word	0x00000008
        /*0454*/ 	.word	0x00012428
        /*0458*/ 	.short	0x010a
        /*045a*/ 	.byte	0x3f
	.zero		1


	//   ....[52]....
        /*045c*/ 	.word	0x000086e0
        /*0460*/ 	.word	0x00000004
        /*0464*/ 	.word	0x000124b0
        /*0468*/ 	.short	0x0101
        /*046a*/ 	.byte	0x3f
	.zero		1


	//   ....[53]....
        /*046c*/ 	.word	0x000086f0
        /*0470*/ 	.word	0x00000004
        /*0474*/ 	.word	0x000124b0
        /*0478*/ 	.short	0x010a
        /*047a*/ 	.byte	0x3f
	.zero		1


	//   ....[54]....
        /*047c*/ 	.word	0x000087a0
        /*0480*/ 	.word	0x00000007
        /*0484*/ 	.word	0x00012428
        /*0488*/ 	.short	0x010a
        /*048a*/ 	.byte	0x3f
	.zero		1


	//   ....[55]....
        /*048c*/ 	.word	0x00008aa0
        /*0490*/ 	.word	0x00000007
        /*0494*/ 	.word	0x00012428
        /*0498*/ 	.short	0x010a
        /*049a*/ 	.byte	0x3f
	.zero		1


	//   ....[56]....
        /*049c*/ 	.word	0x00008d30
        /*04a0*/ 	.word	0x00000007
        /*04a4*/ 	.word	0x00012428
        /*04a8*/ 	.short	0x010a
        /*04aa*/ 	.byte	0x3f
	.zero		1


	//   ....[57]....
        /*04ac*/ 	.word	0x00009010
        /*04b0*/ 	.word	0x00000003
        /*04b4*/ 	.word	0x00012450
        /*04b8*/ 	.short	0x010a
        /*04ba*/ 	.byte	0x3f
	.zero		1


	//   ....[58]....
        /*04bc*/ 	.word	0x00009070
        /*04c0*/ 	.word	0x00000005
        /*04c4*/ 	.word	0x00012400
        /*04c8*/ 	.short	0x010a
        /*04ca*/ 	.byte	0x3f
	.zero		1


	//   ....[59]....
        /*04cc*/ 	.word	0x000090d0
        /*04d0*/ 	.word	0x00000000
        /*04d4*/ 	.word	0xfffffff8
        /*04d8*/ 	.short	0x010a
        /*04da*/ 	.byte	0x3f
	.zero		1


	//   ....[60]....
        /*04dc*/ 	.word	0x00009130
        /*04e0*/ 	.word	0x00000008
        /*04e4*/ 	.word	0x00012400
        /*04e8*/ 	.short	0x010a
        /*04ea*/ 	.byte	0x3f
	.zero		1


	//   ....[61]....
        /*04ec*/ 	.word	0x00009190
        /*04f0*/ 	.word	0x00000005
        /*04f4*/ 	.word	0x00012400
        /*04f8*/ 	.short	0x010a
        /*04fa*/ 	.byte	0x3f
	.zero		1


	//   ....[62]....
        /*04fc*/ 	.word	0x000091f0
        /*0500*/ 	.word	0x00000008
        /*0504*/ 	.word	0x00012400
        /*0508*/ 	.short	0x010a
        /*050a*/ 	.byte	0x3f
	.zero		1


	//   ....[63]....
        /*050c*/ 	.word	0x00009250
        /*0510*/ 	.word	0x00000005
        /*0514*/ 	.word	0x00012400
        /*0518*/ 	.short	0x010a
        /*051a*/ 	.byte	0x3f
	.zero		1


	//   ....[64]....
        /*051c*/ 	.word	0x000092b0
        /*0520*/ 	.word	0x00000009
        /*0524*/ 	.word	0x00012400
        /*0528*/ 	.short	0x010a
        /*052a*/ 	.byte	0x3f
	.zero		1


	//   ....[65]....
        /*052c*/ 	.word	0x00009310
        /*0530*/ 	.word	0x00000003
        /*0534*/ 	.word	0x00000008
        /*0538*/ 	.short	0x010a
        /*053a*/ 	.byte	0x3f
	.zero		1


	//   ....[66]....
        /*053c*/ 	.word	0x000093e0
        /*0540*/ 	.word	0x00000007
        /*0544*/ 	.word	0x00012460
        /*0548*/ 	.short	0x010a
        /*054a*/ 	.byte	0x3f
	.zero		1


	//   ....[67]....
        /*054c*/ 	.word	0x00009430
        /*0550*/ 	.word	0x00000007
        /*0554*/ 	.word	0x000124b0
        /*0558*/ 	.short	0x010a
        /*055a*/ 	.byte	0x3f
	.zero		1


	//   ....[68]....
        /*055c*/ 	.word	0x00009480
        /*0560*/ 	.word	0x00000004
        /*0564*/ 	.word	0x00012460
        /*0568*/ 	.short	0x010a
        /*056a*/ 	.byte	0x3f
	.zero		1


	//   ....[69]....
        /*056c*/ 	.word	0x00009550
        /*0570*/ 	.word	0x00000008
        /*0574*/ 	.word	0x00012428
        /*0578*/ 	.short	0x010a
        /*057a*/ 	.byte	0x3f
	.zero		1


	//   ....[70]....
        /*057c*/ 	.word	0x000095a0
        /*0580*/ 	.word	0x00000004
        /*0584*/ 	.word	0x000124b0
        /*0588*/ 	.short	0x010a
        /*058a*/ 	.byte	0x3f
	.zero		1


	//   ....[71]....
        /*058c*/ 	.word	0x000095f0
        /*0590*/ 	.word	0x00000007
        /*0594*/ 	.word	0x00012428
        /*0598*/ 	.short	0x010a
        /*059a*/ 	.byte	0x3f
	.zero		1


	//   ....[72]....
        /*059c*/ 	.word	0x00009640
        /*05a0*/ 	.word	0x00000007
        /*05a4*/ 	.word	0x00012428
        /*05a8*/ 	.short	0x010a
        /*05aa*/ 	.byte	0x3f
	.zero		1


	//   ....[73]....
        /*05ac*/ 	.word	0x00009690
        /*05b0*/ 	.word	0x00000007
        /*05b4*/ 	.word	0x00012428
        /*05b8*/ 	.short	0x010a
        /*05ba*/ 	.byte	0x3f
	.zero		1


	//----- nvinfo : EIATTR_NUM_MBARRIERS
	.align		4
.L_37:
        /*05bc*/ 	.byte	0x03, 0x38
        /*05be*/ 	.short	0x001b


	//----- nvinfo : EIATTR_EXIT_INSTR_OFFSETS
	.align		4
        /*05c0*/ 	.byte	0x04, 0x1c
        /*05c2*/ 	.short	(.L_39 - .L_38)


	//   ....[0]....
.L_38:
        /*05c4*/ 	.word	0x00000ae0


	//   ....[1]....
        /*05c8*/ 	.word	0x00000b50


	//   ....[2]....
        /*05cc*/ 	.word	0x00007840


	//   ....[3]....
        /*05d0*/ 	.word	0x000078a0


	//   ....[4]....
        /*05d4*/ 	.word	0x000078d0


	//   ....[5]....
        /*05d8*/ 	.word	0x00008170


	//   ....[6]....
        /*05dc*/ 	.word	0x000081a0


	//   ....[7]....
        /*05e0*/ 	.word	0x00008ff0


	//----- nvinfo : EIATTR_MAX_THREADS
	.align		4
.L_39:
        /*05e4*/ 	.byte	0x04, 0x05
        /*05e6*/ 	.short	(.L_41 - .L_40)
.L_40:
        /*05e8*/ 	.word	0x00000180
        /*05ec*/ 	.word	0x00000001
        /*05f0*/ 	.word	0x00000001


	//----- nvinfo : EIATTR_CRS_STACK_SIZE
	.align		4
.L_41:
        /*05f4*/ 	.byte	0x04, 0x1e
        /*05f6*/ 	.short	(.L_43 - .L_42)
.L_42:
        /*05f8*/ 	.word	0x00000000


	//----- nvinfo : EIATTR_CBANK_PARAM_SIZE
	.align		4
.L_43:
        /*05fc*/ 	.byte	0x03, 0x19
        /*05fe*/ 	.short	0x0870


	//----- nvinfo : EIATTR_PARAM_CBANK
	.align		4
        /*0600*/ 	.byte	0x04, 0x0a
        /*0602*/ 	.short	(.L_45 - .L_44)
	.align		4
.L_44:
        /*0604*/ 	.word	index@(.nv.constant0._ZN7cutlass13device_kernelINS_4fmha6kernel28FmhaKernelTmaWarpSpecializedINS1_10collective30FmhaMainloopTmaWarpSpecializedINS_6half_tEffN4cute5tupleIJNS7_1CILi128EEENS9_ILi64EEESB_EEENS8_IJiNS9_ILi1EEENS8_IJiiEEEEEESF_SF_NS4_14ResidualFusionEJNS2_6OptionILNS2_3TagE0ENS9_ILb1EEEEENSH_ILSI_2ESJ_EEEEENS4_15FmhaFwdEpilogueIS6_fNS8_IJSB_SB_SB_EEEEENS2_23PersistentTileSchedulerEJSK_SL_EEEEEvNT_6ParamsE)
        /*0608*/ 	.short	0x0210
        /*060a*/ 	.short	0x0870


	//----- nvinfo : EIATTR_SW_WAR
	.align		4
.L_45:
        /*060c*/ 	.byte	0x04, 0x36
        /*060e*/ 	.short	(.L_47 - .L_46)
.L_46:
        /*0610*/ 	.word	0x00000008
.L_47:


//--------------------- .nv.callgraph             --------------------------
	.section	.nv.callgraph,"",@"SHT_CUDA_CALLGRAPH"
	.align	4
	.sectionentsize	8
	.align		4
        /*0000*/ 	.word	0x00000000
	.align		4
        /*0004*/ 	.word	0xffffffff
	.align		4
        /*0008*/ 	.word	index@(_ZN7cutlass13device_kernelINS_4fmha6kernel28FmhaKernelTmaWarpSpecializedINS1_10collective30FmhaMainloopTmaWarpSpecializedINS_6half_tEffN4cute5tupleIJNS7_1CILi128EEENS9_ILi64EEESB_EEENS8_IJiNS9_ILi1EEENS8_IJiiEEEEEESF_SF_NS4_14ResidualFusionEJNS2_6OptionILNS2_3TagE0ENS9_ILb1EEEEENSH_ILSI_2ESJ_EEEEENS4_15FmhaFwdEpilogueIS6_fNS8_IJSB_SB_SB_EEEEENS2_23PersistentTileSchedulerEJSK_SL_EEEEEvNT_6ParamsE)
	.align		4
        /*000c*/ 	.word	index@(__assertfail)
	.align		4
        /*0010*/ 	.word	0x00000000
	.align		4
        /*0014*/ 	.word	0xfffffffe
	.align		4
        /*0018*/ 	.word	0x00000000
	.align		4
        /*001c*/ 	.word	0xfffffffd
	.align		4
        /*0020*/ 	.word	0x00000000
	.align		4
        /*0024*/ 	.word	0xfffffffc


//--------------------- .nv.constant4             --------------------------
	.section	.nv.constant4,"a",@progbits
	.align	8
	.align		8
.nv.constant4:
        /*0000*/ 	.dword	__assertfail
	.align		8
        /*0008*/ 	.dword	__unnamed_1
	.align		8
        /*0010*/ 	.dword	_ZN39_INTERNAL_e68fe560_4_k_cu_6d7fe6e0_34224cuda3std3__45__cpo5beginE
	.align		8
        /*0018*/ 	.dword	_ZN39_INTERNAL_e68fe560_4_k_cu_6d7fe6e0_34224cuda3std3__45__cpo3endE
	.align		8
        /*0020*/ 	.dword	_ZN39_INTERNAL_e68fe560_4_k_cu_6d7fe6e0_34224cuda3std3__45__cpo6cbeginE
	.align		8
        /*0028*/ 	.dword	_ZN39_INTERNAL_e68fe560_4_k_cu_6d7fe6e0_34224cuda3std3__45__cpo4cendE
	.align		8
        /*0030*/ 	.dword	_ZN39_INTERNAL_e68fe560_4_k_cu_6d7fe6e0_34224cuda3std3__441_GLOBAL__N__e68fe560_4_k_cu_6d7fe6e0_34226ignoreE
	.align		8
        /*0038*/ 	.dword	_ZN39_INTERNAL_e68fe560_4_k_cu_6d7fe6e0_34224cuda3std3__419piecewise_constructE
	.align		8
        /*0040*/ 	.dword	_ZN39_INTERNAL_e68fe560_4_k_cu_6d7fe6e0_34224cuda3std3__48in_placeE
	.align		8
        /*0048*/ 	.dword	_ZN39_INTERNAL_e68fe560_4_k_cu_6d7fe6e0_34224cuda3std6ranges3__45__cpo4swapE
	.align		8
        /*0050*/ 	.dword	_ZN39_INTERNAL_e68fe560_4_k_cu_6d7fe6e0_34224cuda3std6ranges3__45__cpo9iter_moveE
	.align		8
        /*0058*/ 	.dword	_ZN39_INTERNAL_e68fe560_4_k_cu_6d7fe6e0_34224cute7productE
	.align		8
        /*0060*/ 	.dword	_ZN39_INTERNAL_e68fe560_4_k_cu_6d7fe6e0_34224cute1_E
	.align		8
        /*0068*/ 	.dword	$str$24
	.align		8
        /*0070*/ 	.dword	$str$25


//--------------------- .text._ZN7cutlass13device_kernelINS_4fmha6kernel28FmhaKernelTmaWarpSpecializedINS1_10collective30FmhaMainloopTmaWarpSpecializedINS_6half_tEffN4cute5tupleIJNS7_1CILi128EEENS9_ILi64EEESB_EEENS8_IJiNS9_ILi1EEENS8_IJiiEEEEEESF_SF_NS4_14ResidualFusionEJNS2_6OptionILNS2_3TagE0ENS9_ILb1EEEEENSH_ILSI_2ESJ_EEEEENS4_15FmhaFwdEpilogueIS6_fNS8_IJSB_SB_SB_EEEEENS2_23PersistentTileSchedulerEJSK_SL_EEEEEvNT_6ParamsE --------------------------
	.section	.text._ZN7cutlass13device_kernelINS_4fmha6kernel28FmhaKernelTmaWarpSpecializedINS1_10collective30FmhaMainloopTmaWarpSpecializedINS_6half_tEffN4cute5tupleIJNS7_1CILi128EEENS9_ILi64EEESB_EEENS8_IJiNS9_ILi1EEENS8_IJiiEEEEEESF_SF_NS4_14ResidualFusionEJNS2_6OptionILNS2_3TagE0ENS9_ILb1EEEEENSH_ILSI_2ESJ_EEEEENS4_15FmhaFwdEpilogueIS6_fNS8_IJSB_SB_SB_EEEEENS2_23PersistentTileSchedulerEJSK_SL_EEEEEvNT_6ParamsE,"ax",@progbits
	.align	128
.text._ZN7cutlass13device_kernelINS_4fmha6kernel28FmhaKernelTmaWarpSpecializedINS1_10collective30FmhaMainloopTmaWarpSpecializedINS_6half_tEffN4cute5tupleIJNS7_1CILi128EEENS9_ILi64EEESB_EEENS8_IJiNS9_ILi1EEENS8_IJiiEEEEEESF_SF_NS4_14ResidualFusionEJNS2_6OptionILNS2_3TagE0ENS9_ILb1EEEEENSH_ILSI_2ESJ_EEEEENS4_15FmhaFwdEpilogueIS6_fNS8_IJSB_SB_SB_EEEEENS2_23PersistentTileSchedulerEJSK_SL_EEEEEvNT_6ParamsE:
        .type           _ZN7cutlass13device_kernelINS_4fmha6kernel28FmhaKernelTmaWarpSpecializedINS1_10collective30FmhaMainloopTmaWarpSpecializedINS_6half_tEffN4cute5tupleIJNS7_1CILi128EEENS9_ILi64EEESB_EEENS8_IJiNS9_ILi1EEENS8_IJiiEEEEEESF_SF_NS4_14ResidualFusionEJNS2_6OptionILNS2_3TagE0ENS9_ILb1EEEEENSH_ILSI_2ESJ_EEEEENS4_15FmhaFwdEpilogueIS6_fNS8_IJSB_SB_SB_EEEEENS2_23PersistentTileSchedulerEJSK_SL_EEEEEvNT_6ParamsE,@function
        .size           _ZN7cutlass13device_kernelINS_4fmha6kernel28FmhaKernelTmaWarpSpecializedINS1_10collective30FmhaMainloopTmaWarpSpecializedINS_6half_tEffN4cute5tupleIJNS7_1CILi128EEENS9_ILi64EEESB_EEENS8_IJiNS9_ILi1EEENS8_IJiiEEEEEESF_SF_NS4_14ResidualFusionEJNS2_6OptionILNS2_3TagE0ENS9_ILb1EEEEENSH_ILSI_2ESJ_EEEEENS4_15FmhaFwdEpilogueIS6_fNS8_IJSB_SB_SB_EEEEENS2_23PersistentTileSchedulerEJSK_SL_EEEEEvNT_6ParamsE,(.L_x_145 - _ZN7cutlass13device_kernelINS_4fmha6kernel28FmhaKernelTmaWarpSpecializedINS1_10collective30FmhaMainloopTmaWarpSpecializedINS_6half_tEffN4cute5tupleIJNS7_1CILi128EEENS9_ILi64EEESB_EEENS8_IJiNS9_ILi1EEENS8_IJiiEEEEEESF_SF_NS4_14ResidualFusionEJNS2_6OptionILNS2_3TagE0ENS9_ILb1EEEEENSH_ILSI_2ESJ_EEEEENS4_15FmhaFwdEpilogueIS6_fNS8_IJSB_SB_SB_EEEEENS2_23PersistentTileSchedulerEJSK_SL_EEEEEvNT_6ParamsE)
        .other          _ZN7cutlass13device_kernelINS_4fmha6kernel28FmhaKernelTmaWarpSpecializedINS1_10collective30FmhaMainloopTmaWarpSpecializedINS_6half_tEffN4cute5tupleIJNS7_1CILi128EEENS9_ILi64EEESB_EEENS8_IJiNS9_ILi1EEENS8_IJiiEEEEEESF_SF_NS4_14ResidualFusionEJNS2_6OptionILNS2_3TagE0ENS9_ILb1EEEEENSH_ILSI_2ESJ_EEEEENS4_15FmhaFwdEpilogueIS6_fNS8_IJSB_SB_SB_EEEEENS2_23PersistentTileSchedulerEJSK_SL_EEEEEvNT_6ParamsE,@"STO_CUDA_ENTRY STV_DEFAULT"
_ZN7cutlass13device_kernelINS_4fmha6kernel28FmhaKernelTmaWarpSpecializedINS1_10collective30FmhaMainloopTmaWarpSpecializedINS_6half_tEffN4cute5tupleIJNS7_1CILi128EEENS9_ILi64EEESB_EEENS8_IJiNS9_ILi1EEENS8_IJiiEEEEEESF_SF_NS4_14ResidualFusionEJNS2_6OptionILNS2_3TagE0ENS9_ILb1EEEEENSH_ILSI_2ESJ_EEEEENS4_15FmhaFwdEpilogueIS6_fNS8_IJSB_SB_SB_EEEEENS2_23PersistentTileSchedulerEJSK_SL_EEEEEvNT_6ParamsE:
[----:B------:R-:W1:Y:S01]  /*0000*/  LDC R1, c[0x0][0x28] ;  /* 0x00000a00ff017b82 */ /* 0x000e620000000800 */
[----:B------:R-:W2:Y:S07]  /*0010*/  S2R R2, SR_TID.X ;  /* 0x0000000000027919 */ /* 0x000eae0000002100 */
[----:B------:R-:W3:Y:S01]  /*0020*/  S2UR UR6, SR_CTAID.X ;  /* 0x00000000000679c3 */ /* 0x000ee20000002500 */
[----:B------:R-:W-:Y:S01]  /*0030*/  ELECT P1, URZ, PT ;  /* 0x00000000003f782f */ /* 0x000fe20003820000 */
[----:B------:R-:W-:Y:S01]  /*0040*/  BSSY B0, `(.L_x_0) ;  /* 0x0000018000007945 */ /* 0x000fe20003800000 */
[----:B---3--:R-:W-:Y:S01]  /*0050*/  IMAD.U32 R17, RZ, RZ, UR6 ;  /* 0x00000006ff117e24 */ /* 0x008fe2000f8e00ff */
[----:B--2---:R-:W-:-:S05]  /*0060*/  SHF.R.U32.HI R0, RZ, 0x5, R2 ;  /* 0x00000005ff007819 */ /* 0x004fca0000011602 */
[----:B------:R-:W2:Y:S02]  /*0070*/  SHFL.IDX PT, R3, R0, RZ, 0x1f ;  /* 0x00001fff00037589 */ /* 0x000ea400000e0000 */
[----:B--2---:R-:W-:Y:S02]  /*0080*/  R2UR UR4, R3 ;  /* 0x00000000030472ca */ /* 0x004fe400000e0000 */
[----:B------:R-:W-:-:S06]  /*0090*/  SHF.R.U32.HI R3, RZ, 0x7, R2 ;  /* 0x00000007ff037819 */ /* 0x000fcc0000011602 */
[----:B------:R-:W2:Y:S05]  /*00a0*/  SHFL.IDX PT, R3, R3, RZ, 0x1f ;  /* 0x00001fff03037589 */ /* 0x000eaa00000e0000 */
[----:B------:R-:W-:Y:S02]  /*00b0*/  USHF.R.S32.HI UR5, URZ, 0x1f, UR4 ;  /* 0x0000001f3f057899 */ /* 0x000fe40008011404 */
[----:B------:R-:W-:Y:S02]  /*00c0*/  ISETP.EQ.AND P2, PT, RZ, UR4, P1 ;  /* 0x00000004ff007c0c */ /* 0x000fe40008f42270 */
[----:B------:R-:W-:-:S04]  /*00d0*/  ULEA.HI UR5, UR5, UR4, URZ, 0x2 ;  /* 0x0000000405057291 */ /* 0x000fc8000f8f103f */
[----:B------:R-:W-:-:S04]  /*00e0*/  ULOP3.LUT UR5, UR5, 0xfffffffc, URZ, 0xc0, !UPT ;  /* 0xfffffffc05057892 */ /* 0x000fc8000f8ec03f */
[----:B------:R-:W-:-:S03]  /*00f0*/  UIADD3 UR5, UR4, -UR5, URZ ;  /* 0x8000000504057290 */ /* 0x000fc6000fffe03f */
[----:B-1----:R-:W-:Y:S09]  /*0100*/  @!P2 BRA `(.L_x_1) ;  /* 0x00000000002ca947 */ /* 0x002ff20003800000 */
[----:B------:R-:W-:Y:S02]  /*0110*/  ULDC.64 UR6, c[0x0][0x198] ;  /* 0x0000660000067ab9 */ /* 0x000fe40000000a00 */
[----:B------:R-:W-:Y:S02]  /*0120*/  UIADD3 UR8, UP0, UR6, 0xf0, URZ ;  /* 0x000000f006087890 */ /* 0x000fe4000ff1e03f */
[----:B------:R-:W-:Y:S02]  /*0130*/  UIADD3 UR10, UP1, UR6, 0x1f0, URZ ;  /* 0x000001f0060a7890 */ /* 0x000fe4000ff3e03f */
[----:B------:R-:W-:Y:S02]  /*0140*/  UIADD3 UR6, UP2, UR6, 0x2f0, URZ ;  /* 0x000002f006067890 */ /* 0x000fe4000ff5e03f */
[----:B------:R-:W-:Y:S02]  /*0150*/  UIADD3.X UR9, URZ, UR7, URZ, UP0, !UPT ;  /* 0x000000073f097290 */ /* 0x000fe400087fe43f */
[----:B------:R-:W-:-:S02]  /*0160*/  UIADD3.X UR11, URZ, UR7, URZ, UP1, !UPT ;  /* 0x000000073f0b7290 */ /* 0x000fc40008ffe43f */
[----:B------:R-:W-:-:S05]  /*0170*/  UIADD3.X UR7, URZ, UR7, URZ, UP2, !UPT ;  /* 0x000000073f077290 */ /* 0x000fca00097fe43f */
[----:B------:R1:W-:Y:S02]  /*0180*/  UTMACCTL.PF [UR8] ;  /* 0x00000000080079b9 */ /* 0x0003e40008040000 */
[----:B------:R1:W-:Y:S02]  /*0190*/  UTMACCTL.PF [UR10] ;  /* 0x000000000a0079b9 */ /* 0x0003e40008040000 */
[----:B------:R1:W-:Y:S02]  /*01a0*/  UTMACCTL.PF [UR6] ;  /* 0x00000000060079b9 */ /* 0x0003e40008040000 */
[----:B-1----:R-:W-:Y:S01]  /*01b0*/  NOP ;  /* 0x0000000000007918 */ /* 0x002fe20000000000 */
.L_x_1:
[----:B------:R-:W-:Y:S05]  /*01c0*/  BSYNC B0 ;  /* 0x0000000000007941 */ /* 0x000fea0003800000 */
.L_x_0:
[----:B------:R-:W1:Y:S01]  /*01d0*/  SHFL.IDX PT, R4, R0, RZ, 0x1f ;  /* 0x00001fff00047589 */ /* 0x000e6200000e0000 */
[----:B--2---:R-:W-:Y:S01]  /*01e0*/  R2UR UR53, R3 ;  /* 0x00000000033572ca */ /* 0x004fe200000e0000 */
[----:B------:R-:W-:Y:S02]  /*01f0*/  UISETP.NE.AND UP0, UPT, UR5, 0x1, UPT ;  /* 0x000000010500788c */ /* 0x000fe4000bf05270 */
[----:B------:R-:W-:-:S10]  /*0200*/  UISETP.NE.AND UP1, UPT, UR5, 0x2, UPT ;  /* 0x000000020500788c */ /* 0x000fd4000bf25270 */
[----:B------:R-:W-:Y:S02]  /*0210*/  UIADD3 UR10, UR53, -0x1, URZ ;  /* 0xffffffff350a7890 */ /* 0x000fe4000fffe03f */
[----:B------:R-:W-:Y:S02]  /*0220*/  UISETP.EQ.AND UP2, UPT, UR53, URZ, !UP0 ;  /* 0x0000003f3500728c */ /* 0x000fe4000c742270 */
[----:B------:R-:W-:Y:S02]  /*0230*/  UISETP.EQ.AND UP3, UPT, UR53, URZ, !UP1 ;  /* 0x0000003f3500728c */ /* 0x000fe4000cf62270 */
[----:B------:R-:W-:Y:S02]  /*0240*/  UISETP.GE.U32.AND UP4, UPT, UR10, 0x4, UPT ;  /* 0x000000040a00788c */ /* 0x000fe4000bf86070 */
[----:B------:R-:W-:Y:S01]  /*0250*/  USEL UR52, URZ, 0x1, !UP2 ;  /* 0x000000013f347887 */ /* 0x000fe2000d000000 */
[----:B-1----:R-:W-:Y:S01]  /*0260*/  ISETP.NE.AND P0, PT, R4, RZ, PT ;  /* 0x000000ff0400720c */ /* 0x002fe20003f05270 */
[----:B------:R-:W-:Y:S01]  /*0270*/  USEL UR51, URZ, 0x1, !UP3 ;  /* 0x000000013f337887 */ /* 0x000fe2000d800000 */
[----:B------:R-:W-:Y:S01]  /*0280*/  IMAD.U32 R4, RZ, RZ, UR5 ;  /* 0x00000005ff047e24 */ /* 0x000fe2000f8e00ff */
[----:B------:R-:W-:-:S02]  /*0290*/  USEL UR52, UR52, 0x2, UP4 ;  /* 0x0000000234347887 */ /* 0x000fc4000a000000 */
[----:B------:R-:W-:-:S08]  /*02a0*/  USEL UR51, UR51, 0x2, UP4 ;  /* 0x0000000233337887 */ /* 0x000fd0000a000000 */
[----:B------:R-:W-:Y:S05]  /*02b0*/  @P0 BRA `(.L_x_2) ;  /* 0x0000000000480947 */ /* 0x000fea0003800000 */
[----:B------:R-:W1:Y:S01]  /*02c0*/  S2UR UR8, SR_CgaCtaId ;  /* 0x00000000000879c3 */ /* 0x000e620000008800 */
[----:B------:R-:W-:Y:S01]  /*02d0*/  UMOV UR4, 0x400 ;  /* 0x0000040000047882 */ /* 0x000fe20000000000 */
[----:B------:R-:W-:Y:S01]  /*02e0*/  UMOV UR5, 0x1 ;  /* 0x0000000100057882 */ /* 0x000fe20000000000 */
[----:B------:R-:W-:Y:S01]  /*02f0*/  UMOV UR6, 0x80 ;  /* 0x0000008000067882 */ /* 0x000fe20000000000 */
[----:B------:R-:W-:Y:S01]  /*0300*/  ELECT P0, URZ, PT ;  /* 0x00000000003f782f */ /* 0x000fe20003800000 */
[----:B------:R-:W-:-:S04]  /*0310*/  UIADD3 UR6, -UR6, 0x100000, URZ ;  /* 0x0010000006067890 */ /* 0x000fc8000fffe13f */
[----:B------:R-:W-:Y:S02]  /*0320*/  USHF.L.U32 UR7, UR6, 0xb, URZ ;  /* 0x0000000b06077899 */ /* 0x000fe4000800063f */
[----:B------:R-:W-:Y:S02]  /*0330*/  USHF.L.U32 UR6, UR6, 0x1, URZ ;  /* 0x0000000106067899 */ /* 0x000fe4000800063f */
[----:B-1----:R-:W-:Y:S02]  /*0340*/  ULEA UR8, UR8, UR4, 0x18 ;  /* 0x0000000408087291 */ /* 0x002fe4000f8ec03f */
[----:B------:R-:W-:-:S04]  /*0350*/  UIADD3 UR4, -UR5, 0x100000, URZ ;  /* 0x0010000005047890 */ /* 0x000fc8000fffe13f */
[----:B------:R-:W-:Y:S02]  /*0360*/  USHF.L.U32 UR5, UR4, 0xb, URZ ;  /* 0x0000000b04057899 */ /* 0x000fe4000800063f */
[----:B------:R-:W-:Y:S01]  /*0370*/  USHF.L.U32 UR4, UR4, 0x1, URZ ;  /* 0x0000000104047899 */ /* 0x000fe2000800063f */
[----:B------:R-:W1:Y:S11]  /*0380*/  FENCE.VIEW.ASYNC.S ;  /* 0x00000000000073c6 */ /* 0x000e760000000000 */
[----:B-1----:R1:W2:Y:S01]  /*0390*/  SYNCS.EXCH.64 URZ, [UR8+0x12450], UR4 ;  /* 0x01245004083f75b2 */ /* 0x0022a20008000100 */
[----:B------:R1:W3:Y:S01]  /*03a0*/  SYNCS.EXCH.64 URZ, [UR8+0x12460], UR6 ;  /* 0x01246006083f75b2 */ /* 0x0002e20008000100 */
[----:B------:R1:W4:Y:S01]  /*03b0*/  SYNCS.EXCH.64 URZ, [UR8+0x12458], UR4 ;  /* 0x01245804083f75b2 */ /* 0x0003220008000100 */
[----:B------:R1:W1:Y:S01]  /*03c0*/  SYNCS.EXCH.64 URZ, [UR8+0x12468], UR6 ;  /* 0x01246806083f75b2 */ /* 0x0002620008000100 */
[----:B------:R-:W-:Y:S01]  /*03d0*/  NOP ;  /* 0x0000000000007918 */ /* 0x000fe20000000000 */
.L_x_2:
[----:B------:R-:W5:Y:S01]  /*03e0*/  SHFL.IDX PT, R3, R0, RZ, 0x1f ;  /* 0x00001fff00037589 */ /* 0x000f6200000e0000 */
[----:B------:R-:W-:Y:S01]  /*03f0*/  NOP ;  /* 0x0000000000007918 */ /* 0x000fe20000000000 */
[----:B-----5:R-:W-:-:S13]  /*0400*/  ISETP.NE.AND P0, PT, R3, RZ, PT ;  /* 0x000000ff0300720c */ /* 0x020fda0003f05270 */
[----:B------:R-:W-:Y:S05]  /*0410*/  @P0 BRA `(.L_x_3) ;  /* 0x0000000000600947 */ /* 0x000fea0003800000 */
[----:B-1----:R-:W1:Y:S01]  /*0420*/  S2UR UR5, SR_CgaCtaId ;  /* 0x00000000000579c3 */ /* 0x002e620000008800 */
[----:B------:R-:W-:Y:S01]  /*0430*/  UMOV UR4, 0x400 ;  /* 0x0000040000047882 */ /* 0x000fe20000000000 */
[----:B------:R-:W-:Y:S01]  /*0440*/  UMOV UR6, 0x1 ;  /* 0x0000000100067882 */ /* 0x000fe20000000000 */
[----:B------:R-:W-:Y:S01]  /*0450*/  UMOV UR9, 0x100 ;  /* 0x0000010000097882 */ /* 0x000fe20000000000 */
[----:B------:R-:W-:-:S04]  /*0460*/  UIADD3 UR6, -UR6, 0x100000, URZ ;  /* 0x0010000006067890 */ /* 0x000fc8000fffe13f */
[----:B------:R-:W-:Y:S02]  /*0470*/  USHF.L.U32 UR7, UR6, 0xb, URZ ;  /* 0x0000000b06077899 */ /* 0x000fe4000800063f */
[----:B------:R-:W-:Y:S01]  /*0480*/  USHF.L.U32 UR6, UR6, 0x1, URZ ;  /* 0x0000000106067899 */ /* 0x000fe2000800063f */
[----:B------:R-:W-:Y:S01]  /*0490*/  ELECT P0, URZ, PT ;  /* 0x00000000003f782f */ /* 0x000fe20003800000 */
[----:B-1----:R-:W-:Y:S02]  /*04a0*/  ULEA UR8, UR5, UR4, 0x18 ;  /* 0x0000000405087291 */ /* 0x002fe4000f8ec03f */
[----:B------:R-:W-:-:S04]  /*04b0*/  UIADD3 UR4, -UR9, 0x100000, URZ ;  /* 0x0010000009047890 */ /* 0x000fc8000fffe13f */
[----:B------:R-:W-:Y:S02]  /*04c0*/  USHF.L.U32 UR5, UR4, 0xb, URZ ;  /* 0x0000000b04057899 */ /* 0x000fe4000800063f */
[----:B------:R-:W-:Y:S01]  /*04d0*/  USHF.L.U32 UR4, UR4, 0x1, URZ ;  /* 0x0000000104047899 */ /* 0x000fe2000800063f */
[----:B------:R-:W1:Y:S03]  /*04e0*/  FENCE.VIEW.ASYNC.S ;  /* 0x00000000000073c6 */ /* 0x000e660000000000 */
[----:B-1----:R1:W1:Y:S08]  /*04f0*/  SYNCS.EXCH.64 URZ, [UR8+0x12400], UR6 ;  /* 0x01240006083f75b2 */ /* 0x0022700008000100 */
[----:B------:R1:W1:Y:S01]  /*0500*/  SYNCS.EXCH.64 URZ, [UR8+0x12428], UR4 ;  /* 0x01242804083f75b2 */ /* 0x0002620008000100 */
        /* <DEDUP_REMOVED lines=8> */
[----:B------:R-:W-:Y:S01]  /*0590*/  NOP ;  /* 0x0000000000007918 */ /* 0x000fe20000000000 */
.L_x_3:
        /* <DEDUP_REMOVED lines=21> */
[----:B------:R-:W-:Y:S01]  /*06f0*/  NOP ;  /* 0x0000000000007918 */ /* 0x000fe20000000000 */
.L_x_4:
[----:B------:R-:W5:Y:S01]  /*0700*/  SHFL.IDX PT, R3, R0, RZ, 0x1f ;  /* 0x00001fff00037589 */ /* 0x000f6200000e0000 */
[----:B------:R-:W-:Y:S01]  /*0710*/  ELECT P0, URZ, PT ;  /* 0x00000000003f782f */ /* 0x000fe20003800000 */
[----:B------:R-:W-:Y:S01]  /*0720*/  NOP ;  /* 0x0000000000007918 */ /* 0x000fe20000000000 */
[----:B-1----:R-:W-:Y:S02]  /*0730*/  UMOV UR4, 0x80 ;  /* 0x0000008000047882 */ /* 0x002fe40000000000 */
[C---:B-----5:R-:W-:Y:S02]  /*0740*/  ISETP.NE.OR P0, PT, R3.reuse, RZ, !P0 ;  /* 0x000000ff0300720c */ /* 0x060fe40004705670 */
[----:B------:R-:W-:-:S11]  /*0750*/  ISETP.NE.AND P3, PT, R3, RZ, PT ;  /* 0x000000ff0300720c */ /* 0x000fd60003f65270 */
[----:B------:R-:W-:Y:S01]  /*0760*/  VOTEU.ALL UP2, P0 ;  /* 0x00000000003f7886 */ /* 0x000fe20000040000 */
[----:B------:R-:W-:Y:S01]  /*0770*/  VOTEU.ALL UP3, P0 ;  /* 0x00000000003f7886 */ /* 0x000fe20000060000 */
[----:B------:R-:W-:Y:S01]  /*0780*/  VOTEU.ALL UP4, P0 ;  /* 0x00000000003f7886 */ /* 0x000fe20000080000 */
[----:B------:R-:W-:Y:S02]  /*0790*/  VOTEU.ALL UP5, P0 ;  /* 0x00000000003f7886 */ /* 0x000fe400000a0000 */
[----:B------:R-:W1:Y:S01]  /*07a0*/  @!UP2 S2UR UR7, SR_CgaCtaId ;  /* 0x000000000007a9c3 */ /* 0x000e620000008800 */
[----:B------:R-:W-:Y:S01]  /*07b0*/  @!UP2 UMOV UR6, 0x400 ;  /* 0x000004000006a882 */ /* 0x000fe20000000000 */
[----:B------:R-:W-:-:S04]  /*07c0*/  @!UP2 UIADD3 UR4, -UR4, 0x100000, URZ ;  /* 0x001000000404a890 */ /* 0x000fc8000fffe13f */
[----:B------:R-:W-:Y:S02]  /*07d0*/  @!UP2 USHF.L.U32 UR5, UR4, 0xb, URZ ;  /* 0x0000000b0405a899 */ /* 0x000fe4000800063f */
[----:B------:R-:W-:Y:S02]  /*07e0*/  @!UP2 USHF.L.U32 UR4, UR4, 0x1, URZ ;  /* 0x000000010404a899 */ /* 0x000fe4000800063f */
[----:B-1----:R-:W-:Y:S01]  /*07f0*/  @!UP2 ULEA UR6, UR7, UR6, 0x18 ;  /* 0x000000060706a291 */ /* 0x002fe2000f8ec03f */
[----:B------:R-:W-:Y:S01]  /*0800*/  VOTEU.ALL UP2, P0 ;  /* 0x00000000003f7886 */ /* 0x000fe20000040000 */
[----:B------:R-:W1:Y:S10]  /*0810*/  FENCE.VIEW.ASYNC.S ;  /* 0x00000000000073c6 */ /* 0x000e740000000000 */
[----:B-1----:R1:W1:Y:S01]  /*0820*/  @!UP2 SYNCS.EXCH.64 URZ, [UR6+0x12490], UR4 ;  /* 0x01249004063fa5b2 */ /* 0x0022620008000100 */
[----:B------:R1:W1:Y:S01]  /*0830*/  @!UP3 SYNCS.EXCH.64 URZ, [UR6+0x12498], UR4 ;  /* 0x01249804063fb5b2 */ /* 0x0002620008000100 */
[----:B------:R1:W1:Y:S01]  /*0840*/  @!UP4 SYNCS.EXCH.64 URZ, [UR6+0x124a0], UR4 ;  /* 0x0124a004063fc5b2 */ /* 0x0002620008000100 */
[----:B------:R1:W1:Y:S01]  /*0850*/  @!UP5 SYNCS.EXCH.64 URZ, [UR6+0x124a8], UR4 ;  /* 0x0124a804063fd5b2 */ /* 0x0002620008000100 */
[----:B------:R-:W-:Y:S01]  /*0860*/  NOP ;  /* 0x0000000000007918 */ /* 0x000fe20000000000 */
[----:B------:R-:W-:Y:S05]  /*0870*/  @P3 BRA `(.L_x_5) ;  /* 0x0000000000483947 */ /* 0x000fea0003800000 */
[----:B-1----:R-:W1:Y:S01]  /*0880*/  S2UR UR5, SR_CgaCtaId ;  /* 0x00000000000579c3 */ /* 0x002e620000008800 */
[----:B------:R-:W-:Y:S01]  /*0890*/  UMOV UR4, 0x400 ;  /* 0x0000040000047882 */ /* 0x000fe20000000000 */
[----:B------:R-:W-:Y:S01]  /*08a0*/  UMOV UR6, 0x20 ;  /* 0x0000002000067882 */ /* 0x000fe20000000000 */
[----:B------:R-:W-:Y:S01]  /*08b0*/  UMOV UR7, 0x80 ;  /* 0x0000008000077882 */ /* 0x000fe20000000000 */
[----:B------:R-:W-:Y:S01]  /*08c0*/  ELECT P0, URZ, PT ;  /* 0x00000000003f782f */ /* 0x000fe20003800000 */
[----:B-1----:R-:W-:Y:S02]  /*08d0*/  ULEA UR8, UR5, UR4, 0x18 ;  /* 0x0000000405087291 */ /* 0x002fe4000f8ec03f */
[----:B------:R-:W-:-:S04]  /*08e0*/  UIADD3 UR4, -UR6, 0x100000, URZ ;  /* 0x0010000006047890 */ /* 0x000fc8000fffe13f */
[----:B------:R-:W-:Y:S02]  /*08f0*/  USHF.L.U32 UR5, UR4, 0xb, URZ ;  /* 0x0000000b04057899 */ /* 0x000fe4000800063f */
[----:B------:R-:W-:Y:S02]  /*0900*/  USHF.L.U32 UR4, UR4, 0x1, URZ ;  /* 0x0000000104047899 */ /* 0x000fe4000800063f */
        /* <DEDUP_REMOVED lines=9> */
.L_x_5:
[----:B------:R-:W-:Y:S01]  /*09a0*/  VOTEU.ANY UP2, P2 ;  /* 0x00000000003f7886 */ /* 0x000fe20001040100 */
[----:B-1----:R-:W-:Y:S01]  /*09b0*/  UMOV UR4, 0x40 ;  /* 0x0000004000047882 */ /* 0x002fe20000000000 */
[----:B------:R-:W-:Y:S01]  /*09c0*/  ISETP.NE.AND P3, PT, RZ, UR53, PT ;  /* 0x00000035ff007c0c */ /* 0x000fe2000bf65270 */
[----:B------:R-:W-:Y:S01]  /*09d0*/  NOP ;  /* 0x0000000000007918 */ /* 0x000fe20000000000 */
[----:B------:R-:W-:Y:S01]  /*09e0*/  ISETP.EQ.AND P0, PT, R4, 0x2, P1 ;  /* 0x000000020400780c */ /* 0x000fe20000f02270 */
[----:B------:R-:W1:Y:S01]  /*09f0*/  @UP2 S2UR UR7, SR_CgaCtaId ;  /* 0x00000000000729c3 */ /* 0x000e620000008800 */
[----:B------:R-:W-:Y:S01]  /*0a00*/  @UP2 UMOV UR6, 0x400 ;  /* 0x0000040000062882 */ /* 0x000fe20000000000 */
[----:B------:R-:W-:-:S04]  /*0a10*/  @UP2 UIADD3 UR4, -UR4, 0x100000, URZ ;  /* 0x0010000004042890 */ /* 0x000fc8000fffe13f */
[----:B------:R-:W-:Y:S02]  /*0a20*/  @UP2 USHF.L.U32 UR5, UR4, 0xb, URZ ;  /* 0x0000000b04052899 */ /* 0x000fe4000800063f */
[----:B------:R-:W-:Y:S02]  /*0a30*/  @UP2 USHF.L.U32 UR4, UR4, 0x1, URZ ;  /* 0x0000000104042899 */ /* 0x000fe4000800063f */
[----:B-1----:R-:W-:Y:S01]  /*0a40*/  @UP2 ULEA UR6, UR7, UR6, 0x18 ;  /* 0x0000000607062291 */ /* 0x002fe2000f8ec03f */
[----:B------:R-:W-:Y:S01]  /*0a50*/  VOTEU.ANY UP2, P2 ;  /* 0x00000000003f7886 */ /* 0x000fe20001040100 */
[----:B------:R-:W-:Y:S01]  /*0a60*/  ISETP.EQ.AND P2, PT, R4, 0x1, P1 ;  /* 0x000000010400780c */ /* 0x000fe20000f42270 */
[----:B------:R-:W1:Y:S09]  /*0a70*/  FENCE.VIEW.ASYNC.S ;  /* 0x00000000000073c6 */ /* 0x000e720000000000 */
[----:B-1----:R1:W2:Y:S01]  /*0a80*/  @UP2 SYNCS.EXCH.64 URZ, [UR6+0x124b0], UR4 ;  /* 0x0124b004063f25b2 */ /* 0x0022a20008000100 */
[----:B------:R-:W-:Y:S01]  /*0a90*/  NOP ;  /* 0x0000000000007918 */ /* 0x000fe20000000000 */
[----:B--234-:R-:W-:Y:S06]  /*0aa0*/  BAR.SYNC.DEFER_BLOCKING 0x0 ;  /* 0x0000000000007b1d */ /* 0x01cfec0000010000 */
[----:B------:R-:W-:Y:S05]  /*0ab0*/  @!P3 BRA `(.L_x_6) ;  /* 0x0000006c0064b947 */ /* 0x000fea0003800000 */
[----:B------:R-:W-:-:S06]  /*0ac0*/  UISETP.GT.U32.AND UP0, UPT, UR10, 0x3, UPT ;  /* 0x000000030a00788c */ /* 0x000fcc000bf04070 */
[----:B------:R-:W-:-:S13]  /*0ad0*/  PLOP3.LUT P0, PT, PT, PT, UP0, 0x80, 0x0 ;  /* 0x000000000000781c */ /* 0x000fda0003f0f008 */
[----:B-1----:R-:W-:Y:S05]  /*0ae0*/  @P0 EXIT ;  /* 0x000000000000094d */ /* 0x002fea0003800000 */
.L_x_7:
[----:B------:R-:W-:-:S08]  /*0af0*/  NOP ;  /* 0x0000000000007918 */ /* 0x000fd00000000000 */
[----:B------:R-:W1:Y:S02]  /*0b00*/  USETMAXREG.TRY_ALLOC.CTAPOOL UP0, 0xf0 ;  /* 0x000000f0000079c8 */ /* 0x000e640008000600 */
[----:B-1----:R-:W-:-:S13]  /*0b10*/  PLOP3.LUT P0, PT, PT, PT, UP0, 0x80, 0x0 ;  /* 0x000000000000781c */ /* 0x002fda0003f0f008 */
[----:B------:R-:W-:Y:S05]  /*0b20*/  @!P0 BRA `(.L_x_7) ;  /* 0xfffffffc00f08947 */ /* 0x000fea000383ffff */
[----:B------:R-:W-:Y:S02]  /*0b30*/  ULDC UR4, c[0x0][0xa00] ;  /* 0x0002800000047ab9 */ /* 0x000fe40000000800 */
[----:B------:R-:W-:-:S13]  /*0b40*/  ISETP.GE.AND P0, PT, R17, UR4, PT ;  /* 0x0000000411007c0c */ /* 0x000fda000bf06270 */
[----:B------:R-:W-:Y:S05]  /*0b50*/  @P0 EXIT ;  /* 0x000000000000094d */ /* 0x000fea0003800000 */
[----:B------:R-:W1:Y:S01]  /*0b60*/  S2UR UR4, SR_CgaCtaId ;  /* 0x00000000000479c3 */ /* 0x000e620000008800 */
[----:B------:R-:W-:Y:S01]  /*0b70*/  SHF.R.S32.HI R3, RZ, 0x1f, R2 ;  /* 0x0000001fff037819 */ /* 0x000fe20000011402 */
[----:B------:R-:W-:Y:S01]  /*0b80*/  UMOV UR49, 0x400 ;  /* 0x0000040000317882 */ /* 0x000fe20000000000 */
[----:B------:R-:W-:Y:S01]  /*0b90*/  UISETP.NE.AND UP0, UPT, UR53, 0x1, UPT ;  /* 0x000000013500788c */ /* 0x000fe2000bf05270 */
[----:B------:R-:W-:Y:S01]  /*0ba0*/  IMAD.MOV.U32 R18, RZ, RZ, RZ ;  /* 0x000000ffff127224 */ /* 0x000fe200078e00ff */
[----:B------:R-:W-:Y:S01]  /*0bb0*/  LEA.HI R3, R3, R2, RZ, 0x7 ;  /* 0x0000000203037211 */ /* 0x000fe200078f38ff */
[----:B------:R-:W-:Y:S02]  /*0bc0*/  ULOP3.LUT UR50, UR52, 0x1, URZ, 0xfc, !UPT ;  /* 0x0000000134327892 */ /* 0x000fe4000f8efc3f */
[----:B------:R-:W-:Y:S01]  /*0bd0*/  UP2UR UR5, UPR, URZ, 0x1 ;  /* 0x000000013f057883 */ /* 0x000fe20008000000 */
[----:B------:R-:W-:Y:S01]  /*0be0*/  LOP3.LUT R3, R3, 0xffffff80, RZ, 0xc0, !PT ;  /* 0xffffff8003037812 */ /* 0x000fe200078ec0ff */
[----:B------:R-:W-:Y:S01]  /*0bf0*/  USEL UR6, URZ, 0x1, UP0 ;  /* 0x000000013f067887 */ /* 0x000fe20008000000 */
[----:B------:R-:W-:Y:S01]  /*0c00*/  ULDC.64 UR54, c[0x0][0x198] ;  /* 0x0000660000367ab9 */ /* 0x000fe20000000a00 */
[----:B------:R-:W-:-:S02]  /*0c10*/  UMOV UR38, URZ ;  /* 0x0000003f00267c82 */ /* 0x000fc40008000000 */
[----:B------:R-:W-:Y:S01]  /*0c20*/  IMAD.IADD R3, R2, 0x1, -R3 ;  /* 0x0000000102037824 */ /* 0x000fe200078e0a03 */
[----:B------:R-:W-:Y:S01]  /*0c30*/  UMOV UR37, URZ ;  /* 0x0000003f00257c82 */ /* 0x000fe20008000000 */
[----:B------:R-:W-:Y:S01]  /*0c40*/  IMAD.U32 R22, RZ, RZ, UR6 ;  /* 0x00000006ff167e24 */ /* 0x000fe2000f8e00ff */
[----:B------:R-:W-:Y:S01]  /*0c50*/  UMOV UR36, URZ ;  /* 0x0000003f00247c82 */ /* 0x000fe20008000000 */
[----:B------:R-:W-:Y:S01]  /*0c60*/  ULDC.64 UR56, c[0x0][0x208] ;  /* 0x0000820000387ab9 */ /* 0x000fe20000000a00 */
[----:B------:R-:W-:-:S04]  /*0c70*/  SHF.R.S32.HI R0, RZ, 0x1f, R3 ;  /* 0x0000001fff007819 */ /* 0x000fc80000011403 */
[----:B------:R-:W-:Y:S01]  /*0c80*/  LEA.HI R0, R0, R3, RZ, 0x2 ;  /* 0x0000000300007211 */ /* 0x000fe200078f10ff */
[----:B-1----:R-:W-:-:S03]  /*0c90*/  ULEA UR49, UR4, UR49, 0x18 ;  /* 0x0000003104317291 */ /* 0x002fc6000f8ec03f */
[----:B------:R-:W-:Y:S01]  /*0ca0*/  LOP3.LUT R0, R0, 0x7ffffffc, RZ, 0xc0, !PT ;  /* 0x7ffffffc00007812 */ /* 0x000fe200078ec0ff */
[----:B------:R-:W-:Y:S02]  /*0cb0*/  UIADD3 UR4, UR49, 0x4000, URZ ;  /* 0x0000400031047890 */ /* 0x000fe4000fffe03f */
[----:B------:R-:W-:Y:S01]  /*0cc0*/  USHF.R.U32.HI UR5, URZ, 0x4, UR49 ;  /* 0x000000043f057899 */ /* 0x000fe20008011631 */
[----:B------:R-:W-:Y:S01]  /*0cd0*/  IADD3 R0, R3, -R0, RZ ;  /* 0x8000000003007210 */ /* 0x000fe20007ffe0ff */
[----:B------:R-:W-:Y:S02]  /*0ce0*/  USHF.R.U32.HI UR4, URZ, 0x4, UR4 ;  /* 0x000000043f047899 */ /* 0x000fe40008011604 */
[----:B------:R-:W-:Y:S02]  /*0cf0*/  ULOP3.LUT UR5, UR5, 0x3fff, URZ, 0xc0, !UPT ;  /* 0x00003fff05057892 */ /* 0x000fe4000f8ec03f */
[----:B------:R-:W-:Y:S01]  /*0d00*/  ULOP3.LUT UR48, UR4, 0x3fff, URZ, 0xc0, !UPT ;  /* 0x00003fff04307892 */ /* 0x000fe2000f8ec03f */
[----:B------:R-:W-:Y:S01]  /*0d10*/  IMAD.SHL.U32 R16, R0, 0x2, RZ ;  /* 0x0000000200107824 */ /* 0x000fe200078e00ff */
[----:B------:R-:W-:-:S02]  /*0d20*/  ULOP3.LUT UR47, UR5, 0x10000, URZ, 0xfc, !UPT ;  /* 0x00010000052f7892 */ /* 0x000fc4000f8efc3f */
[----:B------:R-:W-:-:S12]  /*0d30*/  ULOP3.LUT UR46, UR48, 0x10000, URZ, 0xfc, !UPT ;  /* 0x00010000302e7892 */ /* 0x000fd8000f8efc3f */
.L_x_75:
[----:B------:R-:W-:Y:S01]  /*0d40*/  ULDC UR8, c[0x0][0xa04] ;  /* 0x0002810000087ab9 */ /* 0x000fe20000000800 */
[----:B------:R-:W-:Y:S01]  /*0d50*/  R2UR UR45, R17 ;  /* 0x00000000112d72ca */ /* 0x000fe200000e0000 */
[----:B------:R-:W-:Y:S01]  /*0d60*/  UISETP.NE.AND UP0, UPT, UR8, 0x1, UPT ;  /* 0x000000010800788c */ /* 0x000fe2000bf05270 */
[----:B------:R-:W-:Y:S01]  /*0d70*/  ULDC UR4, c[0x0][0xa10] ;  /* 0x0002840000047ab9 */ /* 0x000fe20000000800 */
[----:B------:R-:W-:Y:S01]  /*0d80*/  ULDC UR44, c[0x0][0xa1c] ;  /* 0x00028700002c7ab9 */ /* 0x000fe20000000800 */
[----:B------:R-:W-:Y:S02]  /*0d90*/  UISETP.NE.AND UP1, UPT, UR4, 0x1, UPT ;  /* 0x000000010400788c */ /* 0x000fe4000bf25270 */
[----:B------:R-:W-:-:S06]  /*0da0*/  UISETP.NE.AND UP2, UPT, UR53, 0x1, UPT ;  /* 0x000000013500788c */ /* 0x000fcc000bf45270 */
[----:B------:R-:W-:Y:S01]  /*0db0*/  @UP0 ULDC.64 UR6, c[0x0][0xa08] ;  /* 0x0002820000060ab9 */ /* 0x000fe20000000a00 */
[----:B------:R-:W-:Y:S01]  /*0dc0*/  PLOP3.LUT P0, PT, PT, PT, UP2, 0x80, 0x0 ;  /* 0x000000000000781c */ /* 0x000fe20003f0f028 */
[----:B------:R-:W-:-:S03]  /*0dd0*/  UIMAD.WIDE.U32 UR4, UR45, UR6, URZ ;  /* 0x000000062d0472a5 */ /* 0x000fc6000f8e003f */
[----:B------:R-:W-:Y:S01]  /*0de0*/  @UP1 ULDC UR6, c[0x0][0xa18] ;  /* 0x0002860000061ab9 */ /* 0x000fe20000000800 */
[----:B------:R-:W-:Y:S02]  /*0df0*/  @UP0 USHF.R.U32.HI UR45, URZ, UR7, UR5 ;  /* 0x000000073f2d0299 */ /* 0x000fe40008011605 */
[----:B------:R-:W-:Y:S01]  /*0e00*/  UISETP.NE.AND UP0, UPT, UR44, 0x1, UPT ;  /* 0x000000012c00788c */ /* 0x000fe2000bf05270 */
[----:B------:R-:W-:Y:S02]  /*0e10*/  @UP1 ULDC UR4, c[0x0][0xa14] ;  /* 0x0002850000041ab9 */ /* 0x000fe40000000800 */
[----:B------:R-:W-:Y:S02]  /*0e20*/  UIMAD.WIDE.U32 UR4, UR45, UR4, URZ ;  /* 0x000000042d0472a5 */ /* 0x000fe4000f8e003f */
[----:B------:R-:W-:Y:S01]  /*0e30*/  IADD3 R0, RZ, -UR45, RZ ;  /* 0x8000002dff007c10 */ /* 0x000fe2000fffe0ff */
[----:B------:R-:W-:Y:S01]  /*0e40*/  UMOV UR39, UR45 ;  /* 0x0000002d00277c82 */ /* 0x000fe20008000000 */
[----:B------:R-:W-:-:S03]  /*0e50*/  @UP1 USHF.R.U32.HI UR39, URZ, UR6, UR5 ;  /* 0x000000063f271299 */ /* 0x000fc60008011605 */
[----:B------:R-:W-:Y:S01]  /*0e60*/  IMAD R0, R0, UR8, R17 ;  /* 0x0000000800007c24 */ /* 0x000fe2000f8e0211 */
[----:B------:R-:W-:Y:S02]  /*0e70*/  @UP0 ULDC.64 UR6, c[0x0][0xa20] ;  /* 0x0002880000060ab9 */ /* 0x000fe40000000a00 */
[----:B------:R-:W-:Y:S02]  /*0e80*/  UIMAD.WIDE.U32 UR4, UR39, UR6, URZ ;  /* 0x00000006270472a5 */ /* 0x000fe4000f8e003f */
[----:B------:R-:W-:Y:S01]  /*0e90*/  R2UR UR42, R0 ;  /* 0x00000000002a72ca */ /* 0x000fe200000e0000 */
[----:B------:R-:W-:Y:S01]  /*0ea0*/  UMOV UR6, UR39 ;  /* 0x0000002700067c82 */ /* 0x000fe20008000000 */
[----:B------:R-:W-:-:S04]  /*0eb0*/  @UP0 USHF.R.U32.HI UR6, URZ, UR7, UR5 ;  /* 0x000000073f060299 */ /* 0x000fc80008011605 */
[----:B------:R-:W-:-:S04]  /*0ec0*/  UIADD3 UR4, -UR6, URZ, URZ ;  /* 0x0000003f06047290 */ /* 0x000fc8000fffe13f */
[----:B------:R-:W-:Y:S01]  /*0ed0*/  UIMAD UR44, UR44, UR4, UR39 ;  /* 0x000000042c2c72a4 */ /* 0x000fe2000f8e0227 */
[----:B--2---:R-:W-:Y:S11]  /*0ee0*/  @!P0 BRA `(.L_x_8) ;  /* 0x0000000000688947 */ /* 0x004ff60003800000 */
[----:B------:R-:W-:-:S06]  /*0ef0*/  UISETP.NE.AND UP0, UPT, UR53, 0x2, UPT ;  /* 0x000000023500788c */ /* 0x000fcc000bf05270 */
[----:B------:R-:W-:-:S13]  /*0f00*/  PLOP3.LUT P1, PT, PT, PT, UP0, 0x80, 0x0 ;  /* 0x000000000000781c */ /* 0x000fda0003f2f008 */
[----:B------:R-:W-:Y:S05]  /*0f10*/  @!P1 BRA `(.L_x_9) ;  /* 0x0000000000449947 */ /* 0x000fea0003800000 */
[----:B------:R-:W-:-:S06]  /*0f20*/  UISETP.NE.AND UP0, UPT, UR53, 0x3, UPT ;  /* 0x000000033500788c */ /* 0x000fcc000bf05270 */
[----:B------:R-:W-:-:S13]  /*0f30*/  PLOP3.LUT P1, PT, PT, PT, UP0, 0x80, 0x0 ;  /* 0x000000000000781c */ /* 0x000fda0003f2f008 */
[----:B------:R-:W-:Y:S05]  /*0f40*/  @!P1 BRA `(.L_x_10) ;  /* 0x0000000000249947 */ /* 0x000fea0003800000 */
[----:B------:R-:W-:-:S06]  /*0f50*/  UISETP.NE.AND UP0, UPT, UR53, 0x4, UPT ;  /* 0x000000043500788c */ /* 0x000fcc000bf05270 */
[----:B------:R-:W-:-:S13]  /*0f60*/  PLOP3.LUT P1, PT, PT, PT, UP0, 0x80, 0x0 ;  /* 0x000000000000781c */ /* 0x000fda0003f2f008 */
[----:B------:R-:W-:Y:S05]  /*0f70*/  @P1 BRA `(.L_x_11) ;  /* 0x0000000000541947 */ /* 0x000fea0003800000 */
[----:B------:R-:W-:Y:S02]  /*0f80*/  UIADD3 UR4, UR38, -0x1, URZ ;  /* 0xffffffff26047890 */ /* 0x000fe4000fffe03f */
[----:B------:R-:W-:Y:S02]  /*0f90*/  ULOP3.LUT UR38, UR38, 0x1, URZ, 0xc, !UPT ;  /* 0x0000000126267892 */ /* 0x000fe4000f8e0c3f */
[----:B------:R-:W-:-:S04]  /*0fa0*/  ULOP3.LUT UR4, UR4, 0x2, URZ, 0xc0, !UPT ;  /* 0x0000000204047892 */ /* 0x000fc8000f8ec03f */
[----:B------:R-:W-:-:S04]  /*0fb0*/  USHF.R.U32.HI UR4, URZ, 0x1, UR4 ;  /* 0x000000013f047899 */ /* 0x000fc80008011604 */
[----:B------:R-:W-:Y:S01]  /*0fc0*/  ULOP3.LUT UR37, UR37, UR4, URZ, 0x3c, !UPT ;  /* 0x0000000425257292 */ /* 0x000fe2000f8e3c3f */
[----:B------:R-:W-:Y:S11]  /*0fd0*/  BRA `(.L_x_11) ;  /* 0x00000000003c7947 */ /* 0x000ff60003800000 */
.L_x_10:
[----:B------:R-:W-:Y:S02]  /*0fe0*/  ULOP3.LUT UP0, URZ, UR38, 0x2, URZ, 0xc0, !UPT ;  /* 0x00000002263f7892 */ /* 0x000fe4000f80c03f */
[----:B------:R-:W-:Y:S02]  /*0ff0*/  ULOP3.LUT UR38, UR38, 0x1, URZ, 0xc0, !UPT ;  /* 0x0000000126267892 */ /* 0x000fe4000f8ec03f */
[----:B------:R-:W-:-:S04]  /*1000*/  USEL UR4, URZ, 0x1, UP0 ;  /* 0x000000013f047887 */ /* 0x000fc80008000000 */
[----:B------:R-:W-:Y:S01]  /*1010*/  ULOP3.LUT UR37, UR37, UR4, URZ, 0x3c, !UPT ;  /* 0x0000000425257292 */ /* 0x000fe2000f8e3c3f */
[----:B------:R-:W-:Y:S11]  /*1020*/  BRA `(.L_x_11) ;  /* 0x0000000000287947 */ /* 0x000ff60003800000 */
.L_x_9:
[----:B------:R-:W-:Y:S02]  /*1030*/  UIADD3 UR4, UR38, 0x1, URZ ;  /* 0x0000000126047890 */ /* 0x000fe4000fffe03f */
[----:B------:R-:W-:Y:S02]  /*1040*/  ULOP3.LUT UR38, UR38, 0x1, URZ, 0xc, !UPT ;  /* 0x0000000126267892 */ /* 0x000fe4000f8e0c3f */
[----:B------:R-:W-:-:S04]  /*1050*/  UISETP.GT.U32.AND UP0, UPT, UR4, 0x1, UPT ;  /* 0x000000010400788c */ /* 0x000fc8000bf04070 */
[----:B------:R-:W-:-:S04]  /*1060*/  USEL UR4, URZ, 0x1, !UP0 ;  /* 0x000000013f047887 */ /* 0x000fc8000c000000 */
[----:B------:R-:W-:Y:S01]  /*1070*/  ULOP3.LUT UR37, UR37, UR4, URZ, 0x3c, !UPT ;  /* 0x0000000425257292 */ /* 0x000fe2000f8e3c3f */
[----:B------:R-:W-:Y:S11]  /*1080*/  BRA `(.L_x_11) ;  /* 0x0000000000107947 */ /* 0x000ff60003800000 */
.L_x_8:
[----:B------:R-:W-:Y:S02]  /*1090*/  UISETP.GT.U32.AND UP0, UPT, UR38, 0x1, UPT ;  /* 0x000000012600788c */ /* 0x000fe4000bf04070 */
[----:B------:R-:W-:Y:S02]  /*10a0*/  ULOP3.LUT UR38, UR38, 0x1, URZ, 0xc0, !UPT ;  /* 0x0000000126267892 */ /* 0x000fe4000f8ec03f */
[----:B------:R-:W-:-:S04]  /*10b0*/  USEL UR4, URZ, 0x1, !UP0 ;  /* 0x000000013f047887 */ /* 0x000fc8000c000000 */
[----:B------:R-:W-:-:S12]  /*10c0*/  ULOP3.LUT UR37, UR37, UR4, URZ, 0x3c, !UPT ;  /* 0x0000000425257292 */ /* 0x000fd8000f8e3c3f */
.L_x_11:
[----:B------:R-:W-:Y:S05]  /*10d0*/  @!P0 BRA `(.L_x_12) ;  /* 0x00000000003c8947 */ /* 0x000fea0003800000 */
        /* <DEDUP_REMOVED lines=9> */
[----:B------:R-:W-:Y:S01]  /*1170*/  ULEA UR42, UR42, 0x3, 0x1 ;  /* 0x000000032a2a7891 */ /* 0x000fe2000f8e083f */
[----:B------:R-:W-:Y:S11]  /*1180*/  BRA `(.L_x_15) ;  /* 0x0000000000147947 */ /* 0x000ff60003800000 */
.L_x_14:
[----:B------:R-:W-:Y:S01]  /*1190*/  ULEA UR42, UR42, 0x2, 0x1 ;  /* 0x000000022a2a7891 */ /* 0x000fe2000f8e083f */
[----:B------:R-:W-:Y:S11]  /*11a0*/  BRA `(.L_x_15) ;  /* 0x00000000000c7947 */ /* 0x000ff60003800000 */
.L_x_13:
[----:B------:R-:W-:Y:S01]  /*11b0*/  ULEA UR42, UR42, 0x1, 0x1 ;  /* 0x000000012a2a7891 */ /* 0x000fe2000f8e083f */
[----:B------:R-:W-:Y:S11]  /*11c0*/  BRA `(.L_x_15) ;  /* 0x0000000000047947 */ /* 0x000ff60003800000 */
.L_x_12:
[----:B------:R-:W-:-:S12]  /*11d0*/  USHF.L.U32 UR42, UR42, 0x1, URZ ;  /* 0x000000012a2a7899 */ /* 0x000fd8000800063f */
.L_x_15:
[----:B------:R-:W-:-:S04]  /*11e0*/  ULOP3.LUT UR4, UR51, 0x1, URZ, 0xfc, !UPT ;  /* 0x0000000133047892 */ /* 0x000fc8000f8efc3f */
[----:B------:R-:W-:-:S06]  /*11f0*/  UISETP.NE.AND UP0, UPT, UR4, 0x3, UPT ;  /* 0x000000030400788c */ /* 0x000fcc000bf05270 */
[----:B------:R-:W-:-:S13]  /*1200*/  PLOP3.LUT P0, PT, PT, PT, UP0, 0x80, 0x0 ;  /* 0x000000000000781c */ /* 0x000fda0003f0f008 */
[----:B------:R-:W-:Y:S05]  /*1210*/  @!P0 BRA `(.L_x_16) ;  /* 0x0000000000048947 */ /* 0x000fea0003800000 */
[----:B------:R-:W-:Y:S01]  /*1220*/  BPT.TRAP 0x1 ;  /* 0x000000040000795c */ /* 0x000fe20000300000 */
.L_x_16:
[----:B------:R-:W-:Y:S01]  /*1230*/  ULEA UR4, UR38, UR49, 0x3 ;  /* 0x0000003126047291 */ /* 0x000fe2000f8e183f */
[----:B------:R-:W-:Y:S01]  /*1240*/  IMAD.U32 R0, RZ, RZ, UR37 ;  /* 0x00000025ff007e24 */ /* 0x000fe2000f8e00ff */
[----:B------:R-:W-:-:S04]  /*1250*/  UISETP.NE.AND UP0, UPT, UR50, 0x3, UPT ;  /* 0x000000033200788c */ /* 0x000fc8000bf05270 */
[----:B------:R-:W-:Y:S02]  /*1260*/  SHF.L.U32 R0, R0, 0x1f, RZ ;  /* 0x0000001f00007819 */ /* 0x000fe400000006ff */
[----:B------:R-:W-:Y:S02]  /*1270*/  PLOP3.LUT P0, PT, PT, PT, UP0, 0x80, 0x0 ;  /* 0x000000000000781c */ /* 0x000fe40003f0f008 */
[----:B------:R-:W1:Y:S02]  /*1280*/  SYNCS.PHASECHK.TRANS64.TRYWAIT P1, [UR4+0x12450], R0 ;  /* 0x01245000ff0075a7 */ /* 0x000e640008020144 */
[----:B-1----:R-:W-:Y:S09]  /*1290*/  @!P1 BRA `(.L_x_17) ;  /* 0x0000007c00589947 */ /* 0x002ff20003800000 */
.L_x_121:
[----:B------:R-:W-:Y:S05]  /*12a0*/  @!P0 BRA `(.L_x_18) ;  /* 0x0000000000048947 */ /* 0x000fea0003800000 */
[----:B------:R-:W-:Y:S01]  /*12b0*/  BPT.TRAP 0x1 ;  /* 0x000000040000795c */ /* 0x000fe20000300000 */
.L_x_18:
[----:B------:R-:W-:Y:S01]  /*12c0*/  ULEA UR22, UR36, UR49, 0x3 ;  /* 0x0000003124167291 */ /* 0x000fe2000f8e183f */
[----:B-1----:R-:W-:Y:S01]  /*12d0*/  SHF.L.U32 R0, R18, 0x1f, RZ ;  /* 0x0000001f12007819 */ /* 0x002fe200000006ff */
[----:B------:R-:W-:Y:S01]  /*12e0*/  UIADD3 UR23, UR49, 0x12490, URZ ;  /* 0x0001249031177890 */ /* 0x000fe2000fffe03f */
[----:B------:R-:W-:Y:S01]  /*12f0*/  SHF.L.U32 R3, R22, 0x1f, RZ ;  /* 0x0000001f16037819 */ /* 0x000fe200000006ff */
[----:B------:R-:W-:Y:S02]  /*1300*/  ULEA UR4, UR53, 0xfffffff8, 0x3 ;  /* 0xfffffff835047891 */ /* 0x000fe4000f8e183f */
[----:B------:R-:W-:Y:S02]  /*1310*/  ULEA UR20, UR53, UR23, 0x3 ;  /* 0x0000001735147291 */ /* 0x000fe4000f8e183f */
[----:B------:R-:W-:Y:S01]  /*1320*/  ULOP3.LUT UR21, UR4, 0x8, URZ, 0xc, !UPT ;  /* 0x0000000804157892 */ /* 0x000fe2000f8e0c3f */
[----:B------:R-:W1:Y:S02]  /*1330*/  SYNCS.PHASECHK.TRANS64.TRYWAIT P1, [UR22+0x12400], R0 ;  /* 0x01240000ff0075a7 */ /* 0x000e640008020156 */
[----:B-1----:R-:W-:Y:S09]  /*1340*/  @!P1 BRA `(.L_x_19) ;  /* 0x0000007c00449947 */ /* 0x002ff20003800000 */
.L_x_122:
[----:B------:R-:W2:Y:S02]  /*1350*/  SYNCS.PHASECHK.TRANS64.TRYWAIT P1, [UR20+-0x8], R3 ;  /* 0xfffff803ff0075a7 */ /* 0x000ea40008020154 */
[----:B--2---:R-:W-:Y:S05]  /*1360*/  @!P1 BRA `(.L_x_20) ;  /* 0x0000007c00549947 */ /* 0x004fea0003800000 */
.L_x_123:
[----:B------:R-:W-:Y:S01]  /*1370*/  ULEA UR18, UR36, UR46, 0x9 ;  /* 0x0000002e24127291 */ /* 0x000fe2000f8e483f */
[----:B------:R-:W-:Y:S01]  /*1380*/  WARPGROUP.ARRIVE ;  /* 0x00000000000079c5 */ /* 0x000fe20000000000 */
[----:B------:R-:W-:Y:S01]  /*1390*/  ULEA UR16, UR38, UR47, 0x9 ;  /* 0x0000002f26107291 */ /* 0x000fe2000f8e483f */
[----:B-1----:R-:W1:Y:S01]  /*13a0*/  LDC R3, c[0x0][0x28c] ;  /* 0x0000a300ff037b82 */ /* 0x002e620000000800 */
[----:B------:R-:W-:Y:S01]  /*13b0*/  UMOV UR19, 0x40000040 ;  /* 0x4000004000137882 */ /* 0x000fe20000000000 */
[----:B------:R-:W-:Y:S01]  /*13c0*/  UMOV UR17, 0x40000040 ;  /* 0x4000004000117882 */ /* 0x000fe20000000000 */
[----:B------:R-:W-:Y:S01]  /*13d0*/  UIADD3 UR6, UR18, 0x2, URZ ;  /* 0x0000000212067890 */ /* 0x000fe2000fffe03f */
[C---:B------:R-:W-:Y:S01]  /*13e0*/  VIADD R0, R16.reuse, 0x1 ;  /* 0x0000000110007836 */ /* 0x040fe20000000000 */
[----:B------:R-:W-:Y:S01]  /*13f0*/  UIADD3 UR4, UR16, 0x2, URZ ;  /* 0x0000000210047890 */ /* 0x000fe2000fffe03f */
[C---:B------:R-:W-:Y:S01]  /*1400*/  VIADD R4, R16.reuse, 0x8 ;  /* 0x0000000810047836 */ /* 0x040fe20000000000 */
[----:B------:R-:W-:Y:S01]  /*1410*/  UMOV UR7, 0x40000040 ;  /* 0x4000004000077882 */ /* 0x000fe20000000000 */
[----:B------:R-:W-:Y:S01]  /*1420*/  HGMMA.64x64x16.F32 R24, gdesc[UR16], RZ, !UPT, gsb0 ;  /* 0x00e00000101879f0 */ /* 0x000fe2000c0008ff */
[----:B------:R-:W-:Y:S01]  /*1430*/  UMOV UR5, 0x40000040 ;  /* 0x4000004000057882 */ /* 0x000fe20000000000 */
[----:B------:R-:W-:Y:S01]  /*1440*/  UIADD3 UR10, UR18, 0x4, URZ ;  /* 0x00000004120a7890 */ /* 0x000fe2000fffe03f */
[----:B------:R-:W-:Y:S01]  /*1450*/  VIADD R6, R16, 0x10 ;  /* 0x0000001010067836 */ /* 0x000fe20000000000 */
[----:B------:R-:W-:Y:S01]  /*1460*/  UIADD3 UR8, UR16, 0x4, URZ ;  /* 0x0000000410087890 */ /* 0x000fe2000fffe03f */
[----:B------:R-:W-:Y:S01]  /*1470*/  P2R R9, PR, RZ, 0x1 ;  /* 0x00000001ff097803 */ /* 0x000fe20000000000 */
[----:B------:R-:W-:Y:S01]  /*1480*/  UMOV UR11, 0x40000040 ;  /* 0x40000040000b7882 */ /* 0x000fe20000000000 */
[----:B------:R-:W-:Y:S01]  /*1490*/  UMOV UR9, 0x40000040 ;  /* 0x4000004000097882 */ /* 0x000fe20000000000 */
[----:B------:R-:W-:-:S02]  /*14a0*/  UIADD3 UR14, UR18, 0x6, URZ ;  /* 0x00000006120e7890 */ /* 0x000fc4000fffe03f */
[----:B------:R-:W-:Y:S01]  /*14b0*/  UIADD3 UR12, UR16, 0x6, URZ ;  /* 0x00000006100c7890 */ /* 0x000fe2000fffe03f */
[----:B------:R-:W-:Y:S01]  /*14c0*/  UMOV UR15, 0x40000040 ;  /* 0x40000040000f7882 */ /* 0x000fe20000000000 */
[----:B------:R-:W-:Y:S01]  /*14d0*/  UMOV UR13, 0x40000040 ;  /* 0x40000040000d7882 */ /* 0x000fe20000000000 */
[-C--:B-1----:R-:W-:Y:S02]  /*14e0*/  ISETP.GE.AND P4, PT, R0, R3.reuse, PT ;  /* 0x000000030000720c */ /* 0x082fe40003f86270 */
[----:B------:R-:W-:Y:S02]  /*14f0*/  IADD3 R0, R16, 0x9, RZ ;  /* 0x0000000910007810 */ /* 0x000fe40007ffe0ff */
[-C--:B------:R-:W-:Y:S01]  /*1500*/  ISETP.GE.AND P1, PT, R4, R3.reuse, PT ;  /* 0x000000030400720c */ /* 0x080fe20003f26270 */
[C---:B------:R-:W-:Y:S01]  /*1510*/  VIADD R4, R16.reuse, 0x11 ;  /* 0x0000001110047836 */ /* 0x040fe20000000000 */
[-C--:B------:R-:W-:Y:S02]  /*1520*/  ISETP.GE.AND P2, PT, R16, R3.reuse, PT ;  /* 0x000000031000720c */ /* 0x080fe40003f46270 */
[-C--:B------:R-:W-:Y:S01]  /*1530*/  ISETP.GE.AND P3, PT, R0, R3.reuse, PT ;  /* 0x000000030000720c */ /* 0x080fe20003f66270 */
[----:B------:R-:W-:Y:S01]  /*1540*/  VIADD R0, R16, 0x18 ;  /* 0x0000001810007836 */ /* 0x000fe20000000000 */
[----:B------:R-:W-:-:S02]  /*1550*/  ISETP.GE.AND P5, PT, R4, R3, PT ;  /* 0x000000030400720c */ /* 0x000fc40003fa6270 */
[----:B------:R-:W-:Y:S02]  /*1560*/  IADD3 R4, R16, 0x19, RZ ;  /* 0x0000001910047810 */ /* 0x000fe40007ffe0ff */
[----:B------:R-:W-:Y:S01]  /*1570*/  ISETP.GE.AND P6, PT, R6, R3, PT ;  /* 0x000000030600720c */ /* 0x000fe20003fc6270 */
[----:B------:R-:W-:Y:S02]  /*1580*/  WARPGROUP.DEPBAR.LE gsb0, 0x0 ;  /* 0x00008000000079c5 */ /* 0x000fe40000010000 */
[----:B------:R-:W-:-:S06]  /*1590*/  WARPGROUP.ARRIVE ;  /* 0x00000000000079c5 */ /* 0x000fcc0000000000 */
[----:B------:R-:W-:Y:S01]  /*15a0*/  HGMMA.64x64x16.F32 R24, gdesc[UR4], R24, gsb0 ;  /* 0x00e00000041879f0 */ /* 0x000fe20008000818 */
[----:B------:R-:W-:Y:S02]  /*15b0*/  ULDC UR6, c[0x0][0x604] ;  /* 0x0001810000067ab9 */ /* 0x000fe40000000800 */
[----:B------:R-:W-:Y:S02]  /*15c0*/  WARPGROUP.DEPBAR.LE gsb0, 0x0 ;  /* 0x00008000000079c5 */ /* 0x000fe40000010000 */
[----:B------:R-:W-:-:S06]  /*15d0*/  WARPGROUP.ARRIVE ;  /* 0x00000000000079c5 */ /* 0x000fcc0000000000 */
[----:B------:R-:W-:Y:S03]  /*15e0*/  HGMMA.64x64x16.F32 R24, gdesc[UR8], R24, gsb0 ;  /* 0x00e00000081879f0 */ /* 0x000fe60008000818 */
[----:B------:R-:W-:Y:S02]  /*15f0*/  WARPGROUP.DEPBAR.LE gsb0, 0x0 ;  /* 0x00008000000079c5 */ /* 0x000fe40000010000 */
[----:B------:R-:W-:-:S06]  /*1600*/  WARPGROUP.ARRIVE ;  /* 0x00000000000079c5 */ /* 0x000fcc0000000000 */
[----:B------:R-:W-:Y:S03]  /*1610*/  HGMMA.64x64x16.F32 R24, gdesc[UR12], R24, gsb0 ;  /* 0x00e000000c1879f0 */ /* 0x000fe60008000818 */
[----:B------:R-:W-:Y:S02]  /*1620*/  WARPGROUP.DEPBAR.LE gsb0, 0x0 ;  /* 0x00008000000079c5 */ /* 0x000fe40000010000 */
[----:B------:R-:W-:Y:S02]  /*1630*/  FSEL R24, R24, -INF , !P2 ;  /* 0xff80000018187808 */ /* 0x000fe40005000000 */
[----:B------:R-:W-:Y:S02]  /*1640*/  FSEL R25, R25, -INF , !P4 ;  /* 0xff80000019197808 */ /* 0x000fe40006000000 */
[----:B------:R-:W-:Y:S02]  /*1650*/  FSEL R28, R28, -INF , !P1 ;  /* 0xff8000001c1c7808 */ /* 0x000fe40004800000 */
[----:B------:R-:W-:-:S02]  /*1660*/  FMNMX R5, R24, R25, !PT ;  /* 0x0000001918057209 */ /* 0x000fc40007800000 */
[----:B------:R-:W-:Y:S02]  /*1670*/  FSEL R26, R26, -INF , !P2 ;  /* 0xff8000001a1a7808 */ /* 0x000fe40005000000 */
[-C--:B------:R-:W-:Y:S01]  /*1680*/  ISETP.GE.AND P2, PT, R0, R3.reuse, PT ;  /* 0x000000030000720c */ /* 0x080fe20003f46270 */
[----:B------:R-:W-:Y:S01]  /*1690*/  VIADD R0, R16, 0x20 ;  /* 0x0000002010007836 */ /* 0x000fe20000000000 */
[----:B------:R-:W-:Y:S02]  /*16a0*/  FSEL R27, R27, -INF , !P4 ;  /* 0xff8000001b1b7808 */ /* 0x000fe40006000000 */
[----:B------:R-:W-:Y:S02]  /*16b0*/  ISETP.GE.AND P4, PT, R4, R3, PT ;  /* 0x000000030400720c */ /* 0x000fe40003f86270 */
[----:B------:R-:W-:Y:S02]  /*16c0*/  FSEL R29, R29, -INF , !P3 ;  /* 0xff8000001d1d7808 */ /* 0x000fe40005800000 */
[----:B------:R-:W-:-:S02]  /*16d0*/  FMNMX R4, R28, R5, !PT ;  /* 0x000000051c047209 */ /* 0x000fc40007800000 */
[----:B------:R-:W-:Y:S02]  /*16e0*/  FSEL R30, R30, -INF , !P1 ;  /* 0xff8000001e1e7808 */ /* 0x000fe40004800000 */
[----:B------:R-:W-:Y:S01]  /*16f0*/  ISETP.GE.AND P1, PT, R0, R3, PT ;  /* 0x000000030000720c */ /* 0x000fe20003f26270 */
[----:B------:R-:W-:Y:S01]  /*1700*/  VIADD R0, R16, 0x21 ;  /* 0x0000002110007836 */ /* 0x000fe20000000000 */
[----:B------:R-:W-:Y:S02]  /*1710*/  FSEL R32, R32, -INF , !P6 ;  /* 0xff80000020207808 */ /* 0x000fe40007000000 */
[----:B------:R-:W-:Y:S02]  /*1720*/  FMNMX R5, R29, R4, !PT ;  /* 0x000000041d057209 */ /* 0x000fe40007800000 */
[----:B------:R-:W-:Y:S02]  /*1730*/  FSEL R33, R33, -INF , !P5 ;  /* 0xff80000021217808 */ /* 0x000fe40006800000 */
[----:B------:R-:W-:-:S02]  /*1740*/  FMNMX R4, R32, R5, !PT ;  /* 0x0000000520047209 */ /* 0x000fc40007800000 */
[----:B------:R-:W-:Y:S02]  /*1750*/  FSEL R31, R31, -INF , !P3 ;  /* 0xff8000001f1f7808 */ /* 0x000fe40005800000 */
[-C--:B------:R-:W-:Y:S01]  /*1760*/  ISETP.GE.AND P3, PT, R0, R3.reuse, PT ;  /* 0x000000030000720c */ /* 0x080fe20003f66270 */
[----:B------:R-:W-:Y:S01]  /*1770*/  VIADD R0, R16, 0x28 ;  /* 0x0000002810007836 */ /* 0x000fe20000000000 */
[----:B------:R-:W-:Y:S02]  /*1780*/  FSEL R36, R36, -INF , !P2 ;  /* 0xff80000024247808 */ /* 0x000fe40005000000 */
[----:B------:R-:W-:Y:S02]  /*1790*/  FMNMX R5, R33, R4, !PT ;  /* 0x0000000421057209 */ /* 0x000fe40007800000 */
[----:B------:R-:W-:Y:S02]  /*17a0*/  FSEL R34, R34, -INF , !P6 ;  /* 0xff80000022227808 */ /* 0x000fe40007000000 */
[----:B------:R-:W-:-:S02]  /*17b0*/  ISETP.GE.AND P6, PT, R0, R3, PT ;  /* 0x000000030000720c */ /* 0x000fc40003fc6270 */
[----:B------:R-:W-:Y:S02]  /*17c0*/  FSEL R37, R37, -INF , !P4 ;  /* 0xff80000025257808 */ /* 0x000fe40006000000 */
[----:B------:R-:W-:Y:S02]  /*17d0*/  FMNMX R4, R36, R5, !PT ;  /* 0x0000000524047209 */ /* 0x000fe40007800000 */
[----:B------:R-:W-:Y:S02]  /*17e0*/  IADD3 R0, R16, 0x29, RZ ;  /* 0x0000002910007810 */ /* 0x000fe40007ffe0ff */
[----:B------:R-:W-:Y:S02]  /*17f0*/  FSEL R35, R35, -INF , !P5 ;  /* 0xff80000023237808 */ /* 0x000fe40006800000 */
[----:B------:R-:W-:Y:S02]  /*1800*/  FSEL R40, R40, -INF , !P1 ;  /* 0xff80000028287808 */ /* 0x000fe40004800000 */
[----:B------:R-:W-:-:S02]  /*1810*/  FMNMX R5, R37, R4, !PT ;  /* 0x0000000425057209 */ /* 0x000fc40007800000 */
[----:B------:R-:W-:Y:S01]  /*1820*/  ISETP.GE.AND P5, PT, R0, R3, PT ;  /* 0x000000030000720c */ /* 0x000fe20003fa6270 */
[----:B------:R-:W-:Y:S01]  /*1830*/  VIADD R0, R16, 0x30 ;  /* 0x0000003010007836 */ /* 0x000fe20000000000 */
[----:B------:R-:W-:Y:S02]  /*1840*/  FSEL R41, R41, -INF , !P3 ;  /* 0xff80000029297808 */ /* 0x000fe40005800000 */
[----:B------:R-:W-:Y:S02]  /*1850*/  FMNMX R4, R40, R5, !PT ;  /* 0x0000000528047209 */ /* 0x000fe40007800000 */
[----:B------:R-:W-:Y:S02]  /*1860*/  FSEL R38, R38, -INF , !P2 ;  /* 0xff80000026267808 */ /* 0x000fe40005000000 */
[----:B------:R-:W-:Y:S01]  /*1870*/  ISETP.GE.AND P2, PT, R0, R3, PT ;  /* 0x000000030000720c */ /* 0x000fe20003f46270 */
[----:B------:R-:W-:Y:S01]  /*1880*/  VIADD R0, R16, 0x31 ;  /* 0x0000003110007836 */ /* 0x000fe20000000000 */
[----:B------:R-:W-:-:S02]  /*1890*/  FSEL R44, R44, -INF , !P6 ;  /* 0xff8000002c2c7808 */ /* 0x000fc40007000000 */
[----:B------:R-:W-:Y:S02]  /*18a0*/  FMNMX R5, R41, R4, !PT ;  /* 0x0000000429057209 */ /* 0x000fe40007800000 */
[----:B------:R-:W-:Y:S02]  /*18b0*/  FSEL R39, R39, -INF , !P4 ;  /* 0xff80000027277808 */ /* 0x000fe40006000000 */
[----:B------:R-:W-:Y:S02]  /*18c0*/  FSEL R45, R45, -INF , !P5 ;  /* 0xff8000002d2d7808 */ /* 0x000fe40006800000 */
[----:B------:R-:W-:Y:S02]  /*18d0*/  FMNMX R4, R44, R5, !PT ;  /* 0x000000052c047209 */ /* 0x000fe40007800000 */
[----:B------:R-:W-:Y:S01]  /*18e0*/  ISETP.GE.AND P4, PT, R0, R3, PT ;  /* 0x000000030000720c */ /* 0x000fe20003f86270 */
[----:B------:R-:W-:Y:S01]  /*18f0*/  VIADD R0, R16, 0x38 ;  /* 0x0000003810007836 */ /* 0x000fe20000000000 */
[----:B------:R-:W-:-:S02]  /*1900*/  FSEL R48, R48, -INF , !P2 ;  /* 0xff80000030307808 */ /* 0x000fc40005000000 */
[----:B------:R-:W-:Y:S02]  /*1910*/  FMNMX R5, R45, R4, !PT ;  /* 0x000000042d057209 */ /* 0x000fe40007800000 */
[----:B------:R-:W-:Y:S02]  /*1920*/  FSEL R42, R42, -INF , !P1 ;  /* 0xff8000002a2a7808 */ /* 0x000fe40004800000 */
[----:B------:R-:W-:Y:S02]  /*1930*/  ISETP.GE.AND P1, PT, R0, R3, PT ;  /* 0x000000030000720c */ /* 0x000fe40003f26270 */
[----:B------:R-:W-:Y:S02]  /*1940*/  IADD3 R0, R16, 0x39, RZ ;  /* 0x0000003910007810 */ /* 0x000fe40007ffe0ff */
[----:B------:R-:W-:Y:S02]  /*1950*/  FSEL R49, R49, -INF , !P4 ;  /* 0xff80000031317808 */ /* 0x000fe40006000000 */
[----:B------:R-:W-:-:S02]  /*1960*/  FMNMX R4, R48, R5, !PT ;  /* 0x0000000530047209 */ /* 0x000fc40007800000 */
[----:B------:R-:W-:Y:S02]  /*1970*/  FSEL R43, R43, -INF , !P3 ;  /* 0xff8000002b2b7808 */ /* 0x000fe40005800000 */
[----:B------:R-:W-:Y:S02]  /*1980*/  ISETP.GE.AND P3, PT, R0, R3, PT ;  /* 0x000000030000720c */ /* 0x000fe40003f66270 */
[----:B------:R-:W-:Y:S02]  /*1990*/  FSEL R52, R52, -INF , !P1 ;  /* 0xff80000034347808 */ /* 0x000fe40004800000 */
[----:B------:R-:W-:Y:S02]  /*19a0*/  FMNMX R5, R49, R4, !PT ;  /* 0x0000000431057209 */ /* 0x000fe40007800000 */
[----:B------:R-:W-:Y:S02]  /*19b0*/  FSEL R53, R53, -INF , !P3 ;  /* 0xff80000035357808 */ /* 0x000fe40005800000 */
[----:B------:R-:W-:-:S02]  /*19c0*/  FMNMX R0, R52, R5, !PT ;  /* 0x0000000534007209 */ /* 0x000fc40007800000 */
[----:B------:R-:W-:Y:S02]  /*19d0*/  FSEL R46, R46, -INF , !P6 ;  /* 0xff8000002e2e7808 */ /* 0x000fe40007000000 */
[----:B------:R-:W-:Y:S02]  /*19e0*/  FMNMX R6, R53, R0, !PT ;  /* 0x0000000035067209 */ /* 0x000fe40007800000 */
[----:B------:R-:W-:Y:S02]  /*19f0*/  FSEL R47, R47, -INF , !P5 ;  /* 0xff8000002f2f7808 */ /* 0x000fe40006800000 */
[----:B------:R-:W-:Y:S01]  /*1a00*/  FSEL R50, R50, -INF , !P2 ;  /* 0xff80000032327808 */ /* 0x000fe20005000000 */
[----:B------:R-:W1:Y:S01]  /*1a10*/  SHFL.BFLY PT, R5, R6, 0x1, 0x1f ;  /* 0x0c201f0006057f89 */ /* 0x000e6200000e0000 */
[----:B------:R-:W-:Y:S02]  /*1a20*/  FSEL R51, R51, -INF , !P4 ;  /* 0xff80000033337808 */ /* 0x000fe40006000000 */
[----:B------:R-:W-:-:S02]  /*1a30*/  FSEL R54, R54, -INF , !P1 ;  /* 0xff80000036367808 */ /* 0x000fc40004800000 */
[----:B------:R-:W-:Y:S02]  /*1a40*/  FSEL R55, R55, -INF , !P3 ;  /* 0xff80000037377808 */ /* 0x000fe40005800000 */
[----:B-1----:R-:W-:Y:S02]  /*1a50*/  FMNMX R7, R6, R5, !PT ;  /* 0x0000000506077209 */ /* 0x002fe40007800000 */
[----:B------:R-:W-:-:S03]  /*1a60*/  FMNMX R5, R26, R27, !PT ;  /* 0x0000001b1a057209 */ /* 0x000fc60007800000 */
[----:B------:R-:W1:Y:S01]  /*1a70*/  SHFL.BFLY PT, R4, R7, 0x2, 0x1f ;  /* 0x0c401f0007047f89 */ /* 0x000e6200000e0000 */
[----:B------:R-:W-:-:S04]  /*1a80*/  FMNMX R0, R30, R5, !PT ;  /* 0x000000051e007209 */ /* 0x000fc80007800000 */
[----:B------:R-:W-:-:S04]  /*1a90*/  FMNMX R5, R31, R0, !PT ;  /* 0x000000001f057209 */ /* 0x000fc80007800000 */
[----:B------:R-:W-:-:S04]  /*1aa0*/  FMNMX R0, R34, R5, !PT ;  /* 0x0000000522007209 */ /* 0x000fc80007800000 */
[----:B------:R-:W-:-:S04]  /*1ab0*/  FMNMX R5, R35, R0, !PT ;  /* 0x0000000023057209 */ /* 0x000fc80007800000 */
[----:B------:R-:W-:-:S04]  /*1ac0*/  FMNMX R0, R38, R5, !PT ;  /* 0x0000000526007209 */ /* 0x000fc80007800000 */
[----:B------:R-:W-:Y:S02]  /*1ad0*/  FMNMX R5, R39, R0, !PT ;  /* 0x0000000027057209 */ /* 0x000fe40007800000 */
[----:B-1----:R-:W-:Y:S02]  /*1ae0*/  FMNMX R4, R7, R4, !PT ;  /* 0x0000000407047209 */ /* 0x002fe40007800000 */
[----:B------:R-:W-:Y:S02]  /*1af0*/  FMNMX R0, R42, R5, !PT ;  /* 0x000000052a007209 */ /* 0x000fe40007800000 */
[C---:B------:R-:W-:Y:S02]  /*1b00*/  FSETP.NEU.AND P0, PT, R4.reuse, -INF , PT ;  /* 0xff8000000400780b */ /* 0x040fe40003f0d000 */
[----:B------:R-:W-:Y:S02]  /*1b10*/  FMNMX R5, R43, R0, !PT ;  /* 0x000000002b057209 */ /* 0x000fe40007800000 */
[----:B------:R-:W-:-:S02]  /*1b20*/  FSEL R8, R4, RZ, P0 ;  /* 0x000000ff04087208 */ /* 0x000fc40000000000 */
[----:B------:R-:W-:Y:S02]  /*1b30*/  FMNMX R0, R46, R5, !PT ;  /* 0x000000052e007209 */ /* 0x000fe40007800000 */
[----:B------:R-:W-:Y:S01]  /*1b40*/  ISETP.NE.AND P0, PT, R9, RZ, PT ;  /* 0x000000ff0900720c */ /* 0x000fe20003f05270 */
[----:B------:R-:W-:Y:S01]  /*1b50*/  FMUL R8, R8, UR6 ;  /* 0x0000000608087c20 */ /* 0x000fe20008400000 */
[----:B------:R-:W-:-:S03]  /*1b60*/  FMNMX R5, R47, R0, !PT ;  /* 0x000000002f057209 */ /* 0x000fc60007800000 */
[--C-:B------:R-:W-:Y:S01]  /*1b70*/  FFMA R24, R24, UR6, -R8.reuse ;  /* 0x0000000618187c23 */ /* 0x100fe20008000808 */
[--C-:B------:R-:W-:Y:S01]  /*1b80*/  FFMA R25, R25, UR6, -R8.reuse ;  /* 0x0000000619197c23 */ /* 0x100fe20008000808 */
[----:B------:R-:W-:Y:S01]  /*1b90*/  FMNMX R0, R50, R5, !PT ;  /* 0x0000000532007209 */ /* 0x000fe20007800000 */
[--C-:B------:R-:W-:Y:S01]  /*1ba0*/  FFMA R36, R36, UR6, -R8.reuse ;  /* 0x0000000624247c23 */ /* 0x100fe20008000808 */
[--C-:B------:R-:W-:Y:S01]  /*1bb0*/  FFMA R32, R32, UR6, -R8.reuse ;  /* 0x0000000620207c23 */ /* 0x100fe20008000808 */
[----:B------:R-:W-:Y:S01]  /*1bc0*/  FSETP.GEU.AND P5, PT, R24, -126, PT ;  /* 0xc2fc00001800780b */ /* 0x000fe20003fae000 */
[--C-:B------:R-:W-:Y:S01]  /*1bd0*/  FFMA R33, R33, UR6, -R8.reuse ;  /* 0x0000000621217c23 */ /* 0x100fe20008000808 */
[----:B------:R-:W-:Y:S01]  /*1be0*/  FMNMX R5, R51, R0, !PT ;  /* 0x0000000033057209 */ /* 0x000fe20007800000 */
        /* <DEDUP_REMOVED lines=10> */
[----:B------:R-:W-:Y:S01]  /*1c90*/  @!P5 FMUL R24, R24, 0.5 ;  /* 0x3f0000001818d820 */ /* 0x000fe20000400000 */
[----:B------:R-:W-:Y:S01]  /*1ca0*/  FSETP.GEU.AND P6, PT, R28, -126, PT ;  /* 0xc2fc00001c00780b */ /* 0x000fe20003fce000 */
[----:B------:R-:W1:Y:S01]  /*1cb0*/  SHFL.BFLY PT, R5, R0, 0x1, 0x1f ;  /* 0x0c201f0000057f89 */ /* 0x000e6200000e0000 */
[----:B------:R-:W-:Y:S01]  /*1cc0*/  FSETP.GEU.AND P4, PT, R29, -126, PT ;  /* 0xc2fc00001d00780b */ /* 0x000fe20003f8e000 */
[----:B------:R-:W-:Y:S01]  /*1cd0*/  @!P2 FMUL R25, R25, 0.5 ;  /* 0x3f0000001919a820 */ /* 0x000fe20000400000 */
[--C-:B------:R-:W-:Y:S01]  /*1ce0*/  FFMA R48, R48, UR6, -R8.reuse ;  /* 0x0000000630307c23 */ /* 0x100fe20008000808 */
[----:B------:R-:W2:Y:S01]  /*1cf0*/  MUFU.EX2 R24, R24 ;  /* 0x0000001800187308 */ /* 0x000ea20000000800 */
[--C-:B------:R-:W-:Y:S01]  /*1d00*/  FFMA R49, R49, UR6, -R8.reuse ;  /* 0x0000000631317c23 */ /* 0x100fe20008000808 */
[----:B------:R-:W-:Y:S01]  /*1d10*/  @!P3 FMUL R32, R32, 0.5 ;  /* 0x3f0000002020b820 */ /* 0x000fe20000400000 */
[--C-:B------:R-:W-:Y:S01]  /*1d20*/  FFMA R40, R40, UR6, -R8.reuse ;  /* 0x0000000628287c23 */ /* 0x100fe20008000808 */
[--C-:B------:R-:W-:Y:S01]  /*1d30*/  FFMA R41, R41, UR6, -R8.reuse ;  /* 0x0000000629297c23 */ /* 0x100fe20008000808 */
[--C-:B------:R-:W-:Y:S01]  /*1d40*/  FFMA R52, R52, UR6, -R8.reuse ;  /* 0x0000000634347c23 */ /* 0x100fe20008000808 */
[----:B------:R-:W-:Y:S01]  /*1d50*/  @!P1 FMUL R33, R33, 0.5 ;  /* 0x3f00000021219820 */ /* 0x000fe20000400000 */
[----:B------:R-:W-:Y:S01]  /*1d60*/  FFMA R53, R53, UR6, -R8 ;  /* 0x0000000635357c23 */ /* 0x000fe20008000808 */
[----:B------:R-:W3:Y:S01]  /*1d70*/  MUFU.EX2 R25, R25 ;  /* 0x0000001900197308 */ /* 0x000ee20000000800 */
[----:B------:R-:W-:Y:S01]  /*1d80*/  @!P6 FMUL R28, R28, 0.5 ;  /* 0x3f0000001c1ce820 */ /* 0x000fe20000400000 */
[----:B------:R-:W-:-:S06]  /*1d90*/  @!P4 FMUL R29, R29, 0.5 ;  /* 0x3f0000001d1dc820 */ /* 0x000fcc0000400000 */
[----:B------:R-:W4:Y:S01]  /*1da0*/  MUFU.EX2 R32, R32 ;  /* 0x0000002000207308 */ /* 0x000f220000000800 */
[----:B--2---:R-:W-:Y:S01]  /*1db0*/  @!P5 FMUL R24, R24, R24 ;  /* 0x000000181818d220 */ /* 0x004fe20000400000 */
[----:B------:R-:W-:Y:S02]  /*1dc0*/  FSETP.GEU.AND P5, PT, R36, -126, PT ;  /* 0xc2fc00002400780b */ /* 0x000fe40003fae000 */
[----:B-1----:R-:W-:-:S04]  /*1dd0*/  FMNMX R5, R0, R5, !PT ;  /* 0x0000000500057209 */ /* 0x002fc80007800000 */
[----:B------:R-:W1:Y:S01]  /*1de0*/  MUFU.EX2 R33, R33 ;  /* 0x0000002100217308 */ /* 0x000e620000000800 */
[----:B---3--:R-:W-:Y:S01]  /*1df0*/  @!P2 FMUL R25, R25, R25 ;  /* 0x000000191919a220 */ /* 0x008fe20000400000 */
[----:B------:R-:W-:Y:S01]  /*1e00*/  FSETP.GEU.AND P2, PT, R37, -126, PT ;  /* 0xc2fc00002500780b */ /* 0x000fe20003f4e000 */
[----:B------:R-:W2:Y:S04]  /*1e10*/  SHFL.BFLY PT, R0, R5, 0x2, 0x1f ;  /* 0x0c401f0005007f89 */ /* 0x000ea800000e0000 */
[----:B------:R-:W-:Y:S01]  /*1e20*/  @!P5 FMUL R36, R36, 0.5 ;  /* 0x3f0000002424d820 */ /* 0x000fe20000400000 */
[----:B------:R-:W3:Y:S01]  /*1e30*/  MUFU.EX2 R28, R28 ;  /* 0x0000001c001c7308 */ /* 0x000ee20000000800 */
[----:B----4-:R-:W-:Y:S01]  /*1e40*/  @!P3 FMUL R32, R32, R32 ;  /* 0x000000202020b220 */ /* 0x010fe20000400000 */
[----:B------:R-:W-:-:S05]  /*1e50*/  FSETP.GEU.AND P3, PT, R44, -126, PT ;  /* 0xc2fc00002c00780b */ /* 0x000fca0003f6e000 */
[----:B------:R-:W-:Y:S01]  /*1e60*/  @!P2 FMUL R37, R37, 0.5 ;  /* 0x3f0000002525a820 */ /* 0x000fe20000400000 */
[----:B------:R-:W4:Y:S01]  /*1e70*/  MUFU.EX2 R36, R36 ;  /* 0x0000002400247308 */ /* 0x000f220000000800 */
[----:B-1----:R-:W-:Y:S01]  /*1e80*/  @!P1 FMUL R33, R33, R33 ;  /* 0x0000002121219220 */ /* 0x002fe20000400000 */
[----:B------:R-:W-:-:S05]  /*1e90*/  FSETP.GEU.AND P1, PT, R45, -126, PT ;  /* 0xc2fc00002d00780b */ /* 0x000fca0003f2e000 */
[----:B------:R-:W-:Y:S01]  /*1ea0*/  @!P3 FMUL R44, R44, 0.5 ;  /* 0x3f0000002c2cb820 */ /* 0x000fe20000400000 */
[----:B------:R-:W1:Y:S01]  /*1eb0*/  MUFU.EX2 R37, R37 ;  /* 0x0000002500257308 */ /* 0x000e620000000800 */
[----:B---3--:R-:W-:Y:S01]  /*1ec0*/  @!P6 FMUL R28, R28, R28 ;  /* 0x0000001c1c1ce220 */ /* 0x008fe20000400000 */
[----:B------:R-:W-:Y:S02]  /*1ed0*/  FSETP.GEU.AND P6, PT, R40, -126, PT ;  /* 0xc2fc00002800780b */ /* 0x000fe40003fce000 */
[----:B--2---:R-:W-:-:S03]  /*1ee0*/  FMNMX R5, R5, R0, !PT ;  /* 0x0000000005057209 */ /* 0x004fc60007800000 */
[----:B------:R-:W-:Y:S01]  /*1ef0*/  @!P1 FMUL R45, R45, 0.5 ;  /* 0x3f0000002d2d9820 */ /* 0x000fe20000400000 */
[----:B------:R-:W2:Y:S01]  /*1f00*/  MUFU.EX2 R29, R29 ;  /* 0x0000001d001d7308 */ /* 0x000ea20000000800 */
[----:B----4-:R-:W-:Y:S01]  /*1f10*/  @!P5 FMUL R36, R36, R36 ;  /* 0x000000242424d220 */ /* 0x010fe20000400000 */
[----:B------:R-:W-:-:S04]  /*1f20*/  FSETP.NEU.AND P5, PT, R5, -INF , PT ;  /* 0xff8000000500780b */ /* 0x000fc80003fad000 */
[----:B------:R-:W-:Y:S01]  /*1f30*/  FSEL R0, R5, RZ, P5 ;  /* 0x000000ff05007208 */ /* 0x000fe20002800000 */
[----:B------:R-:W-:Y:S01]  /*1f40*/  @!P6 FMUL R40, R40, 0.5 ;  /* 0x3f0000002828e820 */ /* 0x000fe20000400000 */
[----:B------:R-:W-:Y:S01]  /*1f50*/  FSETP.GEU.AND P5, PT, R49, -126, PT ;  /* 0xc2fc00003100780b */ /* 0x000fe20003fae000 */
[----:B-1----:R-:W-:Y:S01]  /*1f60*/  @!P2 FMUL R37, R37, R37 ;  /* 0x000000252525a220 */ /* 0x002fe20000400000 */
[----:B------:R-:W-:Y:S01]  /*1f70*/  FSETP.GEU.AND P2, PT, R48, -126, PT ;  /* 0xc2fc00003000780b */ /* 0x000fe20003f4e000 */
[----:B------:R-:W1:Y:S01]  /*1f80*/  MUFU.EX2 R9, R44 ;  /* 0x0000002c00097308 */ /* 0x000e620000000800 */
[----:B------:R-:W-:-:S04]  /*1f90*/  FMUL R0, R0, UR6 ;  /* 0x0000000600007c20 */ /* 0x000fc80008400000 */
[--C-:B------:R-:W-:Y:S01]  /*1fa0*/  FFMA R26, R26, UR6, -R0.reuse ;  /* 0x000000061a1a7c23 */ /* 0x100fe20008000800 */
[----:B--2---:R-:W-:Y:S01]  /*1fb0*/  @!P4 FMUL R29, R29, R29 ;  /* 0x0000001d1d1dc220 */ /* 0x004fe20000400000 */
[----:B------:R-:W-:Y:S01]  /*1fc0*/  FSETP.GEU.AND P4, PT, R41, -126, PT ;  /* 0xc2fc00002900780b */ /* 0x000fe20003f8e000 */
[----:B------:R-:W2:Y:S01]  /*1fd0*/  MUFU.EX2 R12, R45 ;  /* 0x0000002d000c7308 */ /* 0x000ea20000000800 */
[--C-:B------:R-:W-:Y:S01]  /*1fe0*/  FFMA R27, R27, UR6, -R0.reuse ;  /* 0x000000061b1b7c23 */ /* 0x100fe20008000800 */
[----:B------:R-:W-:Y:S01]  /*1ff0*/  @!P5 FMUL R49, R49, 0.5 ;  /* 0x3f0000003131d820 */ /* 0x000fe20000400000 */
[--C-:B------:R-:W-:Y:S01]  /*2000*/  FFMA R30, R30, UR6, -R0.reuse ;  /* 0x000000061e1e7c23 */ /* 0x100fe20008000800 */
[----:B------:R-:W-:Y:S01]  /*2010*/  @!P2 FMUL R48, R48, 0.5 ;  /* 0x3f0000003030a820 */ /* 0x000fe20000400000 */
[--C-:B------:R-:W-:Y:S01]  /*2020*/  FFMA R31, R31, UR6, -R0.reuse ;  /* 0x000000061f1f7c23 */ /* 0x100fe20008000800 */
[--C-:B------:R-:W-:Y:S01]  /*2030*/  FFMA R38, R38, UR6, -R0.reuse ;  /* 0x0000000626267c23 */ /* 0x100fe20008000800 */
[--C-:B------:R-:W-:Y:S01]  /*2040*/  FFMA R39, R39, UR6, -R0.reuse ;  /* 0x0000000627277c23 */ /* 0x100fe20008000800 */
[----:B------:R-:W3:Y:S01]  /*2050*/  MUFU.EX2 R11, R48 ;  /* 0x00000030000b7308 */ /* 0x000ee20000000800 */
[----:B-1----:R-:W-:Y:S01]  /*2060*/  @!P3 FMUL R9, R9, R9 ;  /* 0x000000090909b220 */ /* 0x002fe20000400000 */
[----:B------:R-:W-:Y:S01]  /*2070*/  FSETP.GEU.AND P3, PT, R26, -126, PT ;  /* 0xc2fc00001a00780b */ /* 0x000fe20003f6e000 */
[--C-:B------:R-:W-:Y:S01]  /*2080*/  FFMA R6, R42, UR6, -R0.reuse ;  /* 0x000000062a067c23 */ /* 0x100fe20008000800 */
[----:B------:R-:W-:Y:S01]  /*2090*/  @!P4 FMUL R41, R41, 0.5 ;  /* 0x3f0000002929c820 */ /* 0x000fe20000400000 */
[--C-:B------:R-:W-:Y:S01]  /*20a0*/  FFMA R43, R43, UR6, -R0.reuse ;  /* 0x000000062b2b7c23 */ /* 0x100fe20008000800 */
[--C-:B------:R-:W-:Y:S01]  /*20b0*/  FFMA R34, R34, UR6, -R0.reuse ;  /* 0x0000000622227c23 */ /* 0x100fe20008000800 */
[--C-:B------:R-:W-:Y:S01]  /*20c0*/  FFMA R35, R35, UR6, -R0.reuse ;  /* 0x0000000623237c23 */ /* 0x100fe20008000800 */
[----:B------:R-:W1:Y:S01]  /*20d0*/  MUFU.EX2 R8, R49 ;  /* 0x0000003100087308 */ /* 0x000e620000000800 */
[----:B--2---:R-:W-:Y:S01]  /*20e0*/  @!P1 FMUL R12, R12, R12 ;  /* 0x0000000c0c0c9220 */ /* 0x004fe20000400000 */
[----:B------:R-:W-:Y:S01]  /*20f0*/  FSETP.GEU.AND P1, PT, R27, -126, PT ;  /* 0xc2fc00001b00780b */ /* 0x000fe20003f2e000 */
[--C-:B------:R-:W-:Y:S01]  /*2100*/  FFMA R50, R50, UR6, -R0.reuse ;  /* 0x0000000632327c23 */ /* 0x100fe20008000800 */
[--C-:B------:R-:W-:Y:S01]  /*2110*/  FFMA R51, R51, UR6, -R0.reuse ;  /* 0x0000000633337c23 */ /* 0x100fe20008000800 */
[--C-:B------:R-:W-:Y:S01]  /*2120*/  FFMA R54, R54, UR6, -R0.reuse ;  /* 0x0000000636367c23 */ /* 0x100fe20008000800 */
[----:B------:R-:W-:Y:S01]  /*2130*/  FFMA R47, R47, UR6, -R0 ;  /* 0x000000062f2f7c23 */ /* 0x000fe20008000800 */
[----:B------:R-:W-:Y:S01]  /*2140*/  @!P3 FMUL R26, R26, 0.5 ;  /* 0x3f0000001a1ab820 */ /* 0x000fe20000400000 */
[----:B------:R-:W2:Y:S01]  /*2150*/  MUFU.EX2 R7, R40 ;  /* 0x0000002800077308 */ /* 0x000ea20000000800 */
[----:B---3--:R-:W-:Y:S01]  /*2160*/  @!P2 FMUL R11, R11, R11 ;  /* 0x0000000b0b0ba220 */ /* 0x008fe20000400000 */
[----:B------:R-:W-:-:S05]  /*2170*/  FSETP.GEU.AND P2, PT, R30, -126, PT ;  /* 0xc2fc00001e00780b */ /* 0x000fca0003f4e000 */
[----:B------:R-:W-:Y:S01]  /*2180*/  @!P1 FMUL R27, R27, 0.5 ;  /* 0x3f0000001b1b9820 */ /* 0x000fe20000400000 */
[----:B------:R3:W4:Y:S01]  /*2190*/  MUFU.EX2 R10, R41 ;  /* 0x00000029000a7308 */ /* 0x0007220000000800 */
[----:B-1----:R-:W-:Y:S01]  /*21a0*/  @!P5 FMUL R8, R8, R8 ;  /* 0x000000080808d220 */ /* 0x002fe20000400000 */
[----:B------:R-:W-:-:S03]  /*21b0*/  FSETP.GEU.AND P5, PT, R31, -126, PT ;  /* 0xc2fc00001f00780b */ /* 0x000fc60003fae000 */
[----:B------:R-:W-:Y:S02]  /*21c0*/  FADD R45, R33, R8 ;  /* 0x00000008212d7221 */ /* 0x000fe40000000000 */
[----:B------:R-:W-:Y:S01]  /*21d0*/  @!P2 FMUL R30, R30, 0.5 ;  /* 0x3f0000001e1ea820 */ /* 0x000fe20000400000 */
[----:B------:R1:W5:Y:S01]  /*21e0*/  MUFU.EX2 R15, R26 ;  /* 0x0000001a000f7308 */ /* 0x0003620000000800 */
[----:B--2---:R-:W-:Y:S01]  /*21f0*/  @!P6 FMUL R7, R7, R7 ;  /* 0x000000070707e220 */ /* 0x004fe20000400000 */
[----:B------:R-:W-:Y:S01]  /*2200*/  FSETP.GEU.AND P6, PT, R52, -126, PT ;  /* 0xc2fc00003400780b */ /* 0x000fe20003fce000 */
[----:B---3--:R-:W-:-:S04]  /*2210*/  FADD R41, R32, R11 ;  /* 0x0000000b20297221 */ /* 0x008fc80000000000 */
[----:B------:R-:W-:Y:S01]  /*2220*/  @!P5 FMUL R31, R31, 0.5 ;  /* 0x3f0000001f1fd820 */ /* 0x000fe20000400000 */
[----:B------:R2:W3:Y:S01]  /*2230*/  MUFU.EX2 R20, R27 ;  /* 0x0000001b00147308 */ /* 0x0004e20000000800 */
[----:B----4-:R-:W-:Y:S01]  /*2240*/  @!P4 FMUL R10, R10, R10 ;  /* 0x0000000a0a0ac220 */ /* 0x010fe20000400000 */
[----:B------:R-:W-:Y:S01]  /*2250*/  FSETP.GEU.AND P4, PT, R53, -126, PT ;  /* 0xc2fc00003500780b */ /* 0x000fe20003f8e000 */
[--C-:B-1----:R-:W-:Y:S01]  /*2260*/  FFMA R26, R46, UR6, -R0.reuse ;  /* 0x000000062e1a7c23 */ /* 0x102fe20008000800 */
[----:B------:R-:W-:-:S03]  /*2270*/  FFMA R0, R55, UR6, -R0 ;  /* 0x0000000637007c23 */ /* 0x000fc60008000800 */
[----:B------:R-:W-:Y:S01]  /*2280*/  @!P6 FMUL R52, R52, 0.5 ;  /* 0x3f0000003434e820 */ /* 0x000fe20000400000 */
[----:B------:R1:W4:Y:S01]  /*2290*/  MUFU.EX2 R21, R30 ;  /* 0x0000001e00157308 */ /* 0x0003220000000800 */
[----:B-----5:R-:W-:Y:S01]  /*22a0*/  @!P3 FMUL R15, R15, R15 ;  /* 0x0000000f0f0fb220 */ /* 0x020fe20000400000 */
[----:B------:R-:W-:Y:S01]  /*22b0*/  FSETP.GEU.AND P3, PT, R38, -126, PT ;  /* 0xc2fc00002600780b */ /* 0x000fe20003f6e000 */
[----:B--2---:R-:W-:-:S04]  /*22c0*/  FADD R27, R28, R9 ;  /* 0x000000091c1b7221 */ /* 0x004fc80000000000 */
[----:B------:R-:W-:Y:S01]  /*22d0*/  @!P4 FMUL R53, R53, 0.5 ;  /* 0x3f0000003535c820 */ /* 0x000fe20000400000 */
[----:B------:R-:W2:Y:S01]  /*22e0*/  MUFU.EX2 R40, R31 ;  /* 0x0000001f00287308 */ /* 0x000ea20000000800 */
[----:B---3--:R-:W-:Y:S01]  /*22f0*/  @!P1 FMUL R20, R20, R20 ;  /* 0x0000001414149220 */ /* 0x008fe20000400000 */
[----:B------:R-:W-:Y:S01]  /*2300*/  FSETP.GEU.AND P1, PT, R39, -126, PT ;  /* 0xc2fc00002700780b */ /* 0x000fe20003f2e000 */
[----:B-1----:R-:W-:-:S04]  /*2310*/  FADD R30, R29, R12 ;  /* 0x0000000c1d1e7221 */ /* 0x002fc80000000000 */
[----:B------:R-:W-:Y:S01]  /*2320*/  @!P3 FMUL R38, R38, 0.5 ;  /* 0x3f0000002626b820 */ /* 0x000fe20000400000 */
[----:B------:R-:W1:Y:S01]  /*2330*/  MUFU.EX2 R13, R52 ;  /* 0x00000034000d7308 */ /* 0x000e620000000800 */
[----:B----4-:R-:W-:Y:S01]  /*2340*/  @!P2 FMUL R21, R21, R21 ;  /* 0x000000151515a220 */ /* 0x010fe20000400000 */
[----:B------:R-:W-:-:S05]  /*2350*/  FSETP.GEU.AND P2, PT, R6, -126, PT ;  /* 0xc2fc00000600780b */ /* 0x000fca0003f4e000 */
[----:B------:R-:W-:Y:S01]  /*2360*/  @!P1 FMUL R39, R39, 0.5 ;  /* 0x3f00000027279820 */ /* 0x000fe20000400000 */
[----:B------:R-:W3:Y:S01]  /*2370*/  MUFU.EX2 R14, R53 ;  /* 0x00000035000e7308 */ /* 0x000ee20000000800 */
[----:B--2---:R-:W-:Y:S01]  /*2380*/  @!P5 FMUL R40, R40, R40 ;  /* 0x000000282828d220 */ /* 0x004fe20000400000 */
[----:B------:R-:W-:-:S05]  /*2390*/  FSETP.GEU.AND P5, PT, R43, -126, PT ;  /* 0xc2fc00002b00780b */ /* 0x000fca0003fae000 */
[----:B------:R-:W-:Y:S01]  /*23a0*/  @!P2 FMUL R6, R6, 0.5 ;  /* 0x3f0000000606a820 */ /* 0x000fe20000400000 */
[----:B------:R-:W2:Y:S01]  /*23b0*/  MUFU.EX2 R31, R38 ;  /* 0x00000026001f7308 */ /* 0x000ea20000000800 */
[----:B-1----:R-:W-:Y:S01]  /*23c0*/  @!P6 FMUL R13, R13, R13 ;  /* 0x0000000d0d0de220 */ /* 0x002fe20000400000 */
[----:B------:R-:W-:-:S05]  /*23d0*/  FSETP.GEU.AND P6, PT, R34, -126, PT ;  /* 0xc2fc00002200780b */ /* 0x000fca0003fce000 */
[----:B------:R-:W-:Y:S01]  /*23e0*/  @!P5 FMUL R43, R43, 0.5 ;  /* 0x3f0000002b2bd820 */ /* 0x000fe20000400000 */
[----:B------:R-:W1:Y:S01]  /*23f0*/  MUFU.EX2 R44, R39 ;  /* 0x00000027002c7308 */ /* 0x000e620000000800 */
[----:B---3--:R-:W-:Y:S01]  /*2400*/  @!P4 FMUL R14, R14, R14 ;  /* 0x0000000e0e0ec220 */ /* 0x008fe20000400000 */
[----:B------:R-:W-:-:S05]  /*2410*/  FSETP.GEU.AND P4, PT, R35, -126, PT ;  /* 0xc2fc00002300780b */ /* 0x000fca0003f8e000 */
[----:B------:R-:W-:Y:S01]  /*2420*/  @!P6 FMUL R34, R34, 0.5 ;  /* 0x3f0000002222e820 */ /* 0x000fe20000400000 */
[----:B------:R3:W4:Y:S01]  /*2430*/  MUFU.EX2 R46, R6 ;  /* 0x00000006002e7308 */ /* 0x0007220000000800 */
[----:B--2---:R-:W-:Y:S01]  /*2440*/  @!P3 FMUL R31, R31, R31 ;  /* 0x0000001f1f1fb220 */ /* 0x004fe20000400000 */
[----:B------:R-:W-:-:S05]  /*2450*/  FSETP.GEU.AND P3, PT, R50, -126, PT ;  /* 0xc2fc00003200780b */ /* 0x000fca0003f6e000 */
[----:B------:R-:W-:Y:S01]  /*2460*/  @!P4 FMUL R35, R35, 0.5 ;  /* 0x3f0000002323c820 */ /* 0x000fe20000400000 */
[----:B------:R2:W5:Y:S01]  /*2470*/  MUFU.EX2 R23, R34 ;  /* 0x0000002200177308 */ /* 0x0005620000000800 */
[----:B-1----:R-:W-:Y:S01]  /*2480*/  @!P1 FMUL R44, R44, R44 ;  /* 0x0000002c2c2c9220 */ /* 0x002fe20000400000 */
[----:B------:R-:W-:Y:S01]  /*2490*/  FSETP.GEU.AND P1, PT, R51, -126, PT ;  /* 0xc2fc00003300780b */ /* 0x000fe20003f2e000 */
[----:B---3--:R-:W-:Y:S01]  /*24a0*/  FADD R6, R24, R7 ;  /* 0x0000000718067221 */ /* 0x008fe20000000000 */
[----:B------:R-:W-:-:S03]  /*24b0*/  F2FP.F16.F32.PACK_AB R24, R25, R24 ;  /* 0x000000181918723e */ /* 0x000fc600000000ff */
[----:B------:R-:W-:Y:S01]  /*24c0*/  @!P3 FMUL R50, R50, 0.5 ;  /* 0x3f0000003232b820 */ /* 0x000fe20000400000 */
[----:B------:R-:W1:Y:S01]  /*24d0*/  MUFU.EX2 R42, R35 ;  /* 0x00000023002a7308 */ /* 0x000e620000000800 */
[----:B----4-:R-:W-:Y:S01]  /*24e0*/  @!P2 FMUL R46, R46, R46 ;  /* 0x0000002e2e2ea220 */ /* 0x010fe20000400000 */
[----:B------:R-:W-:Y:S01]  /*24f0*/  FSETP.GEU.AND P2, PT, R54, -126, PT ;  /* 0xc2fc00003600780b */ /* 0x000fe20003f4e000 */
[----:B--2---:R-:W-:Y:S01]  /*2500*/  FADD R34, R36, R13 ;  /* 0x0000000d24227221 */ /* 0x004fe20000000000 */
[----:B------:R-:W-:-:S03]  /*2510*/  FADD R6, R6, R41 ;  /* 0x0000002906067221 */ /* 0x000fc60000000000 */
[----:B------:R-:W-:Y:S01]  /*2520*/  @!P1 FMUL R51, R51, 0.5 ;  /* 0x3f00000033339820 */ /* 0x000fe20000400000 */
[----:B------:R-:W2:Y:S01]  /*2530*/  MUFU.EX2 R43, R43 ;  /* 0x0000002b002b7308 */ /* 0x000ea20000000800 */
[----:B-----5:R-:W-:Y:S01]  /*2540*/  @!P6 FMUL R23, R23, R23 ;  /* 0x000000171717e220 */ /* 0x020fe20000400000 */
[----:B------:R-:W-:Y:S01]  /*2550*/  FSETP.GEU.AND P6, PT, R26, -126, PT ;  /* 0xc2fc00001a00780b */ /* 0x000fe20003fce000 */
[----:B------:R-:W-:-:S04]  /*2560*/  FADD R27, R27, R34 ;  /* 0x000000221b1b7221 */ /* 0x000fc80000000000 */
[----:B------:R-:W-:Y:S01]  /*2570*/  @!P2 FMUL R54, R54, 0.5 ;  /* 0x3f0000003636a820 */ /* 0x000fe20000400000 */
[----:B------:R-:W3:Y:S01]  /*2580*/  MUFU.EX2 R50, R50 ;  /* 0x0000003200327308 */ /* 0x000ee20000000800 */
[----:B-1----:R-:W-:Y:S01]  /*2590*/  @!P4 FMUL R42, R42, R42 ;  /* 0x0000002a2a2ac220 */ /* 0x002fe20000400000 */
[----:B------:R-:W-:Y:S01]  /*25a0*/  FSETP.GEU.AND P4, PT, R47, -126, PT ;  /* 0xc2fc00002f00780b */ /* 0x000fe20003f8e000 */
[----:B------:R-:W-:Y:S01]  /*25b0*/  FADD R6, R6, R27 ;  /* 0x0000001b06067221 */ /* 0x000fe20000000000 */
[----:B------:R-:W-:-:S03]  /*25c0*/  F2FP.F16.F32.PACK_AB R27, R40, R21 ;  /* 0x00000015281b723e */ /* 0x000fc600000000ff */
[----:B------:R-:W-:Y:S01]  /*25d0*/  @!P6 FMUL R26, R26, 0.5 ;  /* 0x3f0000001a1ae820 */ /* 0x000fe20000400000 */
[----:B------:R-:W1:Y:S01]  /*25e0*/  MUFU.EX2 R51, R51 ;  /* 0x0000003300337308 */ /* 0x000e620000000800 */
[----:B--2---:R-:W-:Y:S01]  /*25f0*/  @!P5 FMUL R43, R43, R43 ;  /* 0x0000002b2b2bd220 */ /* 0x004fe20000400000 */
[----:B------:R-:W-:-:S05]  /*2600*/  FSETP.GEU.AND P5, PT, R0, -126, PT ;  /* 0xc2fc00000000780b */ /* 0x000fca0003fae000 */
[----:B------:R-:W-:Y:S01]  /*2610*/  @!P4 FMUL R47, R47, 0.5 ;  /* 0x3f0000002f2fc820 */ /* 0x000fe20000400000 */
[----:B------:R2:W4:Y:S01]  /*2620*/  MUFU.EX2 R48, R26 ;  /* 0x0000001a00307308 */ /* 0x0005220000000800 */
[----:B---3--:R-:W-:-:S04]  /*2630*/  @!P3 FMUL R50, R50, R50 ;  /* 0x000000323232b220 */ /* 0x008fc80000400000 */
[----:B------:R-:W-:Y:S02]  /*2640*/  FADD R41, R23, R50 ;  /* 0x0000003217297221 */ /* 0x000fe40000000000 */
[----:B------:R-:W-:Y:S01]  /*2650*/  @!P5 FMUL R0, R0, 0.5 ;  /* 0x3f0000000000d820 */ /* 0x000fe20000400000 */
[----:B------:R3:W5:Y:S01]  /*2660*/  MUFU.EX2 R35, R47 ;  /* 0x0000002f00237308 */ /* 0x0007620000000800 */
[----:B--2---:R-:W-:Y:S01]  /*2670*/  FADD R26, R25, R10 ;  /* 0x0000000a191a7221 */ /* 0x004fe20000000000 */
[----:B-1----:R-:W-:Y:S01]  /*2680*/  @!P1 FMUL R51, R51, R51 ;  /* 0x0000003333339220 */ /* 0x002fe20000400000 */
[----:B------:R-:W-:Y:S02]  /*2690*/  F2FP.F16.F32.PACK_AB R25, R20, R15 ;  /* 0x0000000f1419723e */ /* 0x000fe400000000ff */
[----:B------:R-:W-:Y:S01]  /*26a0*/  FADD R26, R26, R45 ;  /* 0x0000002d1a1a7221 */ /* 0x000fe20000000000 */
[----:B------:R-:W-:Y:S02]  /*26b0*/  FADD R45, R42, R51 ;  /* 0x000000332a2d7221 */ /* 0x000fe40000000000 */
[----:B------:R-:W1:Y:S01]  /*26c0*/  MUFU.EX2 R54, R54 ;  /* 0x0000003600367308 */ /* 0x000e620000000800 */
[----:B---3--:R-:W-:Y:S01]  /*26d0*/  FADD R47, R37, R14 ;  /* 0x0000000e252f7221 */ /* 0x008fe20000000000 */
[----:B----4-:R-:W-:-:S03]  /*26e0*/  @!P6 FMUL R48, R48, R48 ;  /* 0x000000303030e220 */ /* 0x010fc60000400000 */
[----:B------:R-:W-:Y:S01]  /*26f0*/  FADD R47, R30, R47 ;  /* 0x0000002f1e2f7221 */ /* 0x000fe20000000000 */
[----:B------:R-:W-:Y:S01]  /*2700*/  FADD R34, R21, R48 ;  /* 0x0000003015227221 */ /* 0x000fe20000000000 */
[----:B------:R-:W-:Y:S01]  /*2710*/  FADD R30, R20, R43 ;  /* 0x0000002b141e7221 */ /* 0x000fe20000000000 */
[----:B------:R2:W3:Y:S01]  /*2720*/  MUFU.EX2 R39, R0 ;  /* 0x0000000000277308 */ /* 0x0004e20000000800 */
[----:B------:R-:W-:Y:S01]  /*2730*/  FADD R47, R26, R47 ;  /* 0x0000002f1a2f7221 */ /* 0x000fe20000000000 */
[----:B-----5:R-:W-:Y:S01]  /*2740*/  @!P4 FMUL R35, R35, R35 ;  /* 0x000000232323c220 */ /* 0x020fe20000400000 */
[----:B------:R-:W-:Y:S01]  /*2750*/  IMAD.U32 R26, RZ, RZ, UR21 ;  /* 0x00000015ff1a7e24 */ /* 0x000fe2000f8e00ff */
[----:B------:R-:W-:Y:S01]  /*2760*/  UIADD3 UR21, UR36, 0x1, URZ ;  /* 0x0000000124157890 */ /* 0x000fe2000fffe03f */
[----:B------:R-:W-:Y:S01]  /*2770*/  FADD R30, R30, R45 ;  /* 0x0000002d1e1e7221 */ /* 0x000fe20000000000 */
[----:B------:R-:W-:Y:S01]  /*2780*/  FADD R38, R40, R35 ;  /* 0x0000002328267221 */ /* 0x000fe20000000000 */
[----:B------:R4:W-:Y:S01]  /*2790*/  SYNCS.ARRIVE.TRANS64.A1T0 RZ, [R26+UR23], RZ ;  /* 0x000000ff1aff79a7 */ /* 0x0009e20008100017 */
[----:B------:R-:W-:Y:S01]  /*27a0*/  UISETP.NE.AND UP0, UPT, UR21, 0x5, UPT ;  /* 0x000000051500788c */ /* 0x000fe2000bf05270 */
[----:B-1----:R-:W-:Y:S01]  /*27b0*/  @!P2 FMUL R54, R54, R54 ;  /* 0x000000363636a220 */ /* 0x002fe20000400000 */
[----:B--2---:R-:W-:Y:S01]  /*27c0*/  FADD R0, R15, R46 ;  /* 0x0000002e0f007221 */ /* 0x004fe20000000000 */
[----:B------:R-:W-:Y:S01]  /*27d0*/  F2FP.F16.F32.PACK_AB R35, R35, R48 ;  /* 0x000000302323723e */ /* 0x000fe200000000ff */
[----:B------:R-:W-:Y:S01]  /*27e0*/  USEL UR6, URZ, 0x1, UP0 ;  /* 0x000000013f067887 */ /* 0x000fe20008000000 */
[----:B------:R-:W-:Y:S01]  /*27f0*/  FADD R49, R31, R54 ;  /* 0x000000361f317221 */ /* 0x000fe20000000000 */
[----:B------:R-:W-:Y:S01]  /*2800*/  FADD R0, R0, R41 ;  /* 0x0000002900007221 */ /* 0x000fe20000000000 */
[----:B------:R-:W-:Y:S01]  /*2810*/  USEL UR21, UR21, URZ, UP0 ;  /* 0x0000003f15157287 */ /* 0x000fe20008000000 */
[----:B----4-:R-:W-:Y:S01]  /*2820*/  F2FP.F16.F32.PACK_AB R26, R29, R28 ;  /* 0x0000001c1d1a723e */ /* 0x010fe200000000ff */
[----:B---3--:R-:W-:Y:S01]  /*2830*/  @!P5 FMUL R39, R39, R39 ;  /* 0x000000272727d220 */ /* 0x008fe20000400000 */
[----:B------:R-:W-:Y:S01]  /*2840*/  FADD R49, R34, R49 ;  /* 0x0000003122317221 */ /* 0x000fe20000000000 */
[----:B------:R-:W-:-:S02]  /*2850*/  LOP3.LUT R18, R18, UR6, RZ, 0x3c, !PT ;  /* 0x0000000612127c12 */ /* 0x000fc4000f8e3cff */
[----:B------:R-:W-:Y:S01]  /*2860*/  FADD R53, R44, R39 ;  /* 0x000000272c357221 */ /* 0x000fe20000000000 */
[----:B------:R-:W-:Y:S01]  /*2870*/  FADD R49, R0, R49 ;  /* 0x0000003100317221 */ /* 0x000fe20000000000 */
[----:B------:R-:W-:Y:S01]  /*2880*/  FADD R0, R6, R47 ;  /* 0x0000002f06007221 */ /* 0x000fe20000000000 */
[----:B------:R-:W-:Y:S01]  /*2890*/  F2FP.F16.F32.PACK_AB R28, R33, R32 ;  /* 0x00000020211c723e */ /* 0x000fe200000000ff */
[----:B------:R-:W-:Y:S01]  /*28a0*/  FADD R53, R38, R53 ;  /* 0x0000003526357221 */ /* 0x000fe20000000000 */
[----:B------:R-:W-:Y:S02]  /*28b0*/  F2FP.F16.F32.PACK_AB R32, R10, R7 ;  /* 0x000000070a20723e */ /* 0x000fe400000000ff */
[----:B------:R-:W-:Y:S01]  /*28c0*/  F2FP.F16.F32.PACK_AB R34, R12, R9 ;  /* 0x000000090c22723e */ /* 0x000fe200000000ff */
[----:B------:R-:W-:Y:S01]  /*28d0*/  FADD R30, R30, R53 ;  /* 0x000000351e1e7221 */ /* 0x000fe20000000000 */
[----:B------:R-:W-:Y:S02]  /*28e0*/  F2FP.F16.F32.PACK_AB R38, R14, R13 ;  /* 0x0000000d0e26723e */ /* 0x000fe400000000ff */
[----:B------:R-:W-:Y:S01]  /*28f0*/  F2FP.F16.F32.PACK_AB R29, R42, R23 ;  /* 0x000000172a1d723e */ /* 0x000fe200000000ff */
[----:B------:R-:W-:Y:S01]  /*2900*/  FADD R6, R49, R30 ;  /* 0x0000001e31067221 */ /* 0x000fe20000000000 */
[----:B------:R-:W-:-:S02]  /*2910*/  F2FP.F16.F32.PACK_AB R30, R37, R36 ;  /* 0x00000024251e723e */ /* 0x000fc400000000ff */
[----:B------:R-:W-:Y:S02]  /*2920*/  F2FP.F16.F32.PACK_AB R36, R8, R11 ;  /* 0x0000000b0824723e */ /* 0x000fe400000000ff */
[----:B------:R-:W-:Y:S02]  /*2930*/  F2FP.F16.F32.PACK_AB R31, R44, R31 ;  /* 0x0000001f2c1f723e */ /* 0x000fe400000000ff */
[----:B------:R-:W-:Y:S02]  /*2940*/  F2FP.F16.F32.PACK_AB R33, R43, R46 ;  /* 0x0000002e2b21723e */ /* 0x000fe400000000ff */
[----:B------:R-:W-:Y:S01]  /*2950*/  F2FP.F16.F32.PACK_AB R37, R51, R50 ;  /* 0x000000323325723e */ /* 0x000fe200000000ff */
[----:B------:R-:W-:Y:S06]  /*2960*/  @!P0 BRA `(.L_x_21) ;  /* 0x0000000000048947 */ /* 0x000fec0003800000 */
[----:B------:R-:W-:Y:S01]  /*2970*/  BPT.TRAP 0x1 ;  /* 0x000000040000795c */ /* 0x000fe20000300000 */
.L_x_21:
[----:B------:R-:W-:Y:S01]  /*2980*/  ULEA UR6, UR21, UR49, 0x3 ;  /* 0x0000003115067291 */ /* 0x000fe2000f8e183f */
[----:B------:R-:W-:-:S08]  /*2990*/  SHF.L.U32 R7, R18, 0x1f, RZ ;  /* 0x0000001f12077819 */ /* 0x000fd000000006ff */
[----:B------:R-:W1:Y:S02]  /*29a0*/  SYNCS.PHASECHK.TRANS64.TRYWAIT P1, [UR6+0x12400], R7 ;  /* 0x01240007ff0075a7 */ /* 0x000e640008020146 */
[----:B-1----:R-:W-:Y:S05]  /*29b0*/  @!P1 BRA `(.L_x_22) ;  /* 0x0000006400d89947 */ /* 0x002fea0003800000 */
.L_x_124:
[----:B------:R-:W-:Y:S01]  /*29c0*/  ULEA UR10, UR21, UR48, 0x9 ;  /* 0x00000030150a7291 */ /* 0x000fe2000f8e483f */
[----:B------:R-:W-:Y:S01]  /*29d0*/  WARPGROUP.ARRIVE ;  /* 0x00000000000079c5 */ /* 0x000fe20000000000 */
[----:B------:R-:W-:Y:S01]  /*29e0*/  UMOV UR7, 0x40000040 ;  /* 0x4000004000077882 */ /* 0x000fe20000000000 */
[----:B------:R-:W-:-:S04]  /*29f0*/  F2FP.F16.F32.PACK_AB R39, R39, R54 ;  /* 0x000000362727723e */ /* 0x000fc800000000ff */
[----:B------:R-:W-:Y:S02]  /*2a00*/  UMOV UR6, UR10 ;  /* 0x0000000a00067c82 */ /* 0x000fe40008000000 */
[----:B------:R-:W-:Y:S01]  /*2a10*/  HGMMA.64x64x16.F32 R56, R24, gdesc[UR4].tnspB, RZ, !UPT, gsb0 ;  /* 0x40e0000418387df0 */ /* 0x000fe2000c0008ff */
[----:B------:R-:W-:Y:S01]  /*2a20*/  UIADD3 UR6, UR10, 0x80, URZ ;  /* 0x000000800a067890 */ /* 0x000fe2000fffe03f */
[----:B------:R-:W-:Y:S01]  /*2a30*/  UMOV UR7, 0x40000040 ;  /* 0x4000004000077882 */ /* 0x000fe20000000000 */
[----:B------:R-:W-:Y:S02]  /*2a40*/  WARPGROUP.DEPBAR.LE gsb0, 0x0 ;  /* 0x00008000000079c5 */ /* 0x000fe40000010000 */
[----:B------:R-:W-:-:S06]  /*2a50*/  WARPGROUP.ARRIVE ;  /* 0x00000000000079c5 */ /* 0x000fcc0000000000 */
[----:B------:R-:W-:Y:S01]  /*2a60*/  HGMMA.64x64x16.F32 R56, R28, gdesc[UR4].tnspB, R56, gsb0 ;  /* 0x40e000041c387df0 */ /* 0x000fe20008000838 */
        /* <DEDUP_REMOVED lines=9> */
[----:B------:R-:W-:Y:S03]  /*2b00*/  HGMMA.64x64x16.F32 R56, R36, gdesc[UR4].tnspB, R56, gsb0 ;  /* 0x40e0000424387df0 */ /* 0x000fe60008000838 */
[----:B------:R-:W-:Y:S02]  /*2b10*/  WARPGROUP.DEPBAR.LE gsb0, 0x0 ;  /* 0x00008000000079c5 */ /* 0x000fe40000010000 */
[----:B------:R-:W-:Y:S05]  /*2b20*/  @!P0 BRA `(.L_x_23) ;  /* 0x0000000000048947 */ /* 0x000fea0003800000 */
[----:B------:R-:W-:Y:S01]  /*2b30*/  BPT.TRAP 0x1 ;  /* 0x000000040000795c */ /* 0x000fe20000300000 */
.L_x_23:
[----:B------:R-:W-:Y:S02]  /*2b40*/  UISETP.GT.U32.AND UP0, UPT, UR52, 0x1, UPT ;  /* 0x000000013400788c */ /* 0x000fe4000bf04070 */
[----:B------:R-:W-:-:S04]  /*2b50*/  UIADD3 UR22, UR22, 0x12428, URZ ;  /* 0x0001242816167890 */ /* 0x000fc8000fffe03f */
[----:B------:R-:W-:Y:S01]  /*2b60*/  PLOP3.LUT P1, PT, PT, PT, UP0, 0x80, 0x0 ;  /* 0x000000000000781c */ /* 0x000fe20003f2f008 */
[----:B------:R-:W-:-:S09]  /*2b70*/  UPRMT UR22, URZ, 0x654, UR22 ;  /* 0x000006543f167896 */ /* 0x000fd20008000016 */
[----:B------:R-:W-:Y:S03]  /*2b80*/  SYNCS.ARRIVE.TRANS64.RED.A1T0 RZ, [UR22], RZ ;  /* 0x000000ffffff79a7 */ /* 0x000fe60008100416 */
[----:B------:R-:W-:Y:S05]  /*2b90*/  @P1 BRA `(.L_x_24) ;  /* 0x0000000000041947 */ /* 0x000fea0003800000 */
[----:B------:R-:W-:Y:S01]  /*2ba0*/  BPT.TRAP 0x1 ;  /* 0x000000040000795c */ /* 0x000fe20000300000 */
.L_x_24:
[----:B------:R-:W-:Y:S01]  /*2bb0*/  UIADD3 UR36, UR21, 0x1, URZ ;  /* 0x0000000115247890 */ /* 0x000fe2000fffe03f */
[C---:B------:R-:W-:Y:S01]  /*2bc0*/  ISETP.GE.AND P2, PT, R3.reuse, 0x81, PT ;  /* 0x000000810300780c */ /* 0x040fe20003f46270 */
[----:B-1----:R-:W-:Y:S02]  /*2bd0*/  VIADD R7, R3, 0x3f ;  /* 0x0000003f03077836 */ /* 0x002fe40000000000 */
[----:B------:R-:W-:Y:S01]  /*2be0*/  UISETP.NE.AND UP0, UPT, UR36, 0x5, UPT ;  /* 0x000000052400788c */ /* 0x000fe2000bf05270 */
[----:B------:R-:W-:Y:S02]  /*2bf0*/  VIADD R3, R16, 0x40 ;  /* 0x0000004010037836 */ /* 0x000fe40000000000 */
[----:B------:R-:W-:Y:S01]  /*2c00*/  SHF.R.S32.HI R8, RZ, 0x1f, R7 ;  /* 0x0000001fff087819 */ /* 0x000fe20000011407 */
[----:B------:R-:W-:Y:S02]  /*2c10*/  USEL UR6, URZ, 0x1, UP0 ;  /* 0x000000013f067887 */ /* 0x000fe40008000000 */
[----:B------:R-:W-:Y:S01]  /*2c20*/  USEL UR36, UR36, URZ, UP0 ;  /* 0x0000003f24247287 */ /* 0x000fe20008000000 */
[----:B------:R-:W-:-:S03]  /*2c30*/  LEA.HI R7, R8, R7, RZ, 0x6 ;  /* 0x0000000708077211 */ /* 0x000fc600078f30ff */
[----:B------:R-:W-:Y:S02]  /*2c40*/  LOP3.LUT R18, R18, UR6, RZ, 0x3c, !PT ;  /* 0x0000000612127c12 */ /* 0x000fe4000f8e3cff */
[----:B------:R-:W-:Y:S01]  /*2c50*/  LEA.HI.SX32 R7, R7, 0xffffffff, 0x1a ;  /* 0xffffffff07077811 */ /* 0x000fe200078fd2ff */
[----:B------:R-:W-:Y:S06]  /*2c60*/  @!P2 BRA `(.L_x_25) ;  /* 0x000000180030a947 */ /* 0x000fec0003800000 */
[----:B------:R-:W-:Y:S01]  /*2c70*/  MOV R9, R4 ;  /* 0x0000000400097202 */ /* 0x000fe20000000f00 */
[----:B------:R-:W-:Y:S01]  /*2c80*/  IMAD.MOV.U32 R11, RZ, RZ, R5 ;  /* 0x000000ffff0b7224 */ /* 0x000fe200078e0005 */
[----:B------:R-:W-:-:S06]  /*2c90*/  ULDC UR22, c[0x0][0x604] ;  /* 0x0001810000167ab9 */ /* 0x000fcc0000000800 */
.L_x_36:
[----:B------:R-:W-:Y:S05]  /*2ca0*/  @!P0 BRA `(.L_x_26) ;  /* 0x0000000000048947 */ /* 0x000fea0003800000 */
[----:B------:R-:W-:Y:S01]  /*2cb0*/  BPT.TRAP 0x1 ;  /* 0x000000040000795c */ /* 0x000fe20000300000 */
.L_x_26:
[----:B------:R-:W-:Y:S01]  /*2cc0*/  ULEA UR6, UR36, UR49, 0x3 ;  /* 0x0000003124067291 */ /* 0x000fe2000f8e183f */
[----:B------:R-:W-:-:S08]  /*2cd0*/  SHF.L.U32 R4, R18, 0x1f, RZ ;  /* 0x0000001f12047819 */ /* 0x000fd000000006ff */
[----:B------:R-:W1:Y:S02]  /*2ce0*/  SYNCS.PHASECHK.TRANS64.TRYWAIT P2, [UR6+0x12400], R4 ;  /* 0x01240004ff0075a7 */ /* 0x000e640008040146 */
[----:B-1----:R-:W-:Y:S05]  /*2cf0*/  @!P2 BRA `(.L_x_27) ;  /* 0x000000640020a947 */ /* 0x002fea0003800000 */
.L_x_125:
[----:B------:R-:W-:Y:S01]  /*2d00*/  ULEA UR18, UR36, UR46, 0x9 ;  /* 0x0000002e24127291 */ /* 0x000fe2000f8e483f */
[----:B------:R-:W-:Y:S01]  /*2d10*/  WARPGROUP.ARRIVE ;  /* 0x00000000000079c5 */ /* 0x000fe20000000000 */
[----:B------:R-:W-:Y:S01]  /*2d20*/  UMOV UR19, 0x40000040 ;  /* 0x4000004000137882 */ /* 0x000fe20000000000 */
[----:B------:R-:W-:Y:S01]  /*2d30*/  UMOV UR7, 0x40000040 ;  /* 0x4000004000077882 */ /* 0x000fe20000000000 */
[----:B------:R-:W-:Y:S02]  /*2d40*/  UIADD3 UR6, UR18, 0x2, URZ ;  /* 0x0000000212067890 */ /* 0x000fe4000fffe03f */
[----:B------:R-:W-:Y:S01]  /*2d50*/  UIADD3 UR10, UR18, 0x4, URZ ;  /* 0x00000004120a7890 */ /* 0x000fe2000fffe03f */
[----:B------:R-:W-:Y:S02]  /*2d60*/  UMOV UR11, 0x40000040 ;  /* 0x40000040000b7882 */ /* 0x000fe40000000000 */
[----:B------:R-:W-:Y:S01]  /*2d70*/  HGMMA.64x64x16.F32 R24, gdesc[UR16], RZ, !UPT, gsb0 ;  /* 0x00e00000101879f0 */ /* 0x000fe2000c0008ff */
[----:B------:R-:W-:Y:S01]  /*2d80*/  UIADD3 UR14, UR18, 0x6, URZ ;  /* 0x00000006120e7890 */ /* 0x000fe2000fffe03f */
[----:B------:R-:W-:Y:S01]  /*2d90*/  UMOV UR15, 0x40000040 ;  /* 0x40000040000f7882 */ /* 0x000fe20000000000 */
[----:B------:R-:W-:-:S04]  /*2da0*/  UIADD3 UR36, UR36, 0x1, URZ ;  /* 0x0000000124247890 */ /* 0x000fc8000fffe03f */
[----:B------:R-:W-:-:S04]  /*2db0*/  UISETP.NE.AND UP0, UPT, UR36, 0x5, UPT ;  /* 0x000000052400788c */ /* 0x000fc8000bf05270 */
[----:B------:R-:W-:Y:S01]  /*2dc0*/  USEL UR36, UR36, URZ, UP0 ;  /* 0x0000003f24247287 */ /* 0x000fe20008000000 */
[----:B------:R-:W-:Y:S02]  /*2dd0*/  WARPGROUP.DEPBAR.LE gsb0, 0x0 ;  /* 0x00008000000079c5 */ /* 0x000fe40000010000 */
[----:B------:R-:W-:-:S06]  /*2de0*/  WARPGROUP.ARRIVE ;  /* 0x00000000000079c5 */ /* 0x000fcc0000000000 */
[----:B------:R-:W-:Y:S01]  /*2df0*/  HGMMA.64x64x16.F32 R24, gdesc[UR4], R24, gsb0 ;  /* 0x00e00000041879f0 */ /* 0x000fe20008000818 */
[----:B------:R-:W-:-:S06]  /*2e00*/  USEL UR6, URZ, 0x1, UP0 ;  /* 0x000000013f067887 */ /* 0x000fcc0008000000 */
[----:B------:R-:W-:Y:S01]  /*2e10*/  LOP3.LUT R18, R18, UR6, RZ, 0x3c, !PT ;  /* 0x0000000612127c12 */ /* 0x000fe2000f8e3cff */
[----:B------:R-:W-:Y:S02]  /*2e20*/  WARPGROUP.DEPBAR.LE gsb0, 0x0 ;  /* 0x00008000000079c5 */ /* 0x000fe40000010000 */
[----:B------:R-:W-:-:S06]  /*2e30*/  WARPGROUP.ARRIVE ;  /* 0x00000000000079c5 */ /* 0x000fcc0000000000 */
[----:B------:R-:W-:Y:S03]  /*2e40*/  HGMMA.64x64x16.F32 R24, gdesc[UR8], R24, gsb0 ;  /* 0x00e00000081879f0 */ /* 0x000fe60008000818 */
[----:B------:R-:W-:Y:S02]  /*2e50*/  WARPGROUP.DEPBAR.LE gsb0, 0x0 ;  /* 0x00008000000079c5 */ /* 0x000fe40000010000 */
[----:B------:R-:W-:-:S06]  /*2e60*/  WARPGROUP.ARRIVE ;  /* 0x00000000000079c5 */ /* 0x000fcc0000000000 */
[----:B------:R-:W-:Y:S03]  /*2e70*/  HGMMA.64x64x16.F32 R24, gdesc[UR12], R24, gsb0 ;  /* 0x00e000000c1879f0 */ /* 0x000fe60008000818 */
[----:B------:R-:W-:Y:S02]  /*2e80*/  WARPGROUP.DEPBAR.LE gsb0, 0x0 ;  /* 0x00008000000079c5 */ /* 0x000fe40000010000 */
[----:B------:R-:W-:Y:S05]  /*2e90*/  @!P0 BRA `(.L_x_28) ;  /* 0x0000000000048947 */ /* 0x000fea0003800000 */
[----:B------:R-:W-:Y:S01]  /*2ea0*/  BPT.TRAP 0x1 ;  /* 0x000000040000795c */ /* 0x000fe20000300000 */
.L_x_28:
[----:B-1----:R-:W-:Y:S01]  /*2eb0*/  FMNMX R4, R24, R9, !PT ;  /* 0x0000000918047209 */ /* 0x002fe20007800000 */
[----:B------:R-:W-:-:S03]  /*2ec0*/  ULEA UR6, UR36, UR49, 0x3 ;  /* 0x0000003124067291 */ /* 0x000fc6000f8e183f */
[----:B------:R-:W-:-:S04]  /*2ed0*/  FMNMX R5, R25, R4, !PT ;  /* 0x0000000419057209 */ /* 0x000fc80007800000 */
        /* <DEDUP_REMOVED lines=13> */
[----:B------:R-:W-:-:S05]  /*2fb0*/  FMNMX R5, R53, R4, !PT ;  /* 0x0000000435057209 */ /* 0x000fca0007800000 */
[----:B------:R-:W1:Y:S02]  /*2fc0*/  SHFL.BFLY PT, R4, R5, 0x1, 0x1f ;  /* 0x0c201f0005047f89 */ /* 0x000e6400000e0000 */
[----:B-1----:R-:W-:Y:S02]  /*2fd0*/  FMNMX R8, R5, R4, !PT ;  /* 0x0000000405087209 */ /* 0x002fe40007800000 */
[----:B------:R-:W-:-:S03]  /*2fe0*/  FMNMX R4, R26, R11, !PT ;  /* 0x0000000b1a047209 */ /* 0x000fc60007800000 */
[----:B------:R-:W1:Y:S01]  /*2ff0*/  SHFL.BFLY PT, R13, R8, 0x2, 0x1f ;  /* 0x0c401f00080d7f89 */ /* 0x000e6200000e0000 */
[----:B------:R-:W-:-:S04]  /*3000*/  FMNMX R15, R27, R4, !PT ;  /* 0x000000041b0f7209 */ /* 0x000fc80007800000 */
[----:B------:R-:W-:-:S04]  /*3010*/  FMNMX R4, R30, R15, !PT ;  /* 0x0000000f1e047209 */ /* 0x000fc80007800000 */
[----:B------:R-:W-:-:S04]  /*3020*/  FMNMX R15, R31, R4, !PT ;  /* 0x000000041f0f7209 */ /* 0x000fc80007800000 */
[----:B------:R-:W-:Y:S02]  /*3030*/  FMNMX R10, R34, R15, !PT ;  /* 0x0000000f220a7209 */ /* 0x000fe40007800000 */
[----:B-1----:R-:W-:Y:S02]  /*3040*/  FMNMX R4, R8, R13, !PT ;  /* 0x0000000d08047209 */ /* 0x002fe40007800000 */
[----:B------:R-:W-:Y:S02]  /*3050*/  FMNMX R13, R35, R10, !PT ;  /* 0x0000000a230d7209 */ /* 0x000fe40007800000 */
[----:B------:R-:W-:Y:S02]  /*3060*/  FSETP.NEU.AND P2, PT, R4, -INF , PT ;  /* 0xff8000000400780b */ /* 0x000fe40003f4d000 */
[----:B------:R-:W-:Y:S02]  /*3070*/  FMNMX R12, R38, R13, !PT ;  /* 0x0000000d260c7209 */ /* 0x000fe40007800000 */
[----:B------:R-:W-:-:S02]  /*3080*/  FSEL R10, R4, RZ, P2 ;  /* 0x000000ff040a7208 */ /* 0x000fc40001000000 */
[----:B------:R-:W-:-:S03]  /*3090*/  FMNMX R5, R39, R12, !PT ;  /* 0x0000000c27057209 */ /* 0x000fc60007800000 */
[----:B------:R-:W-:Y:S01]  /*30a0*/  FMUL R8, R10, UR22 ;  /* 0x000000160a087c20 */ /* 0x000fe20008400000 */
[----:B------:R-:W-:Y:S01]  /*30b0*/  FMNMX R12, R42, R5, !PT ;  /* 0x000000052a0c7209 */ /* 0x000fe20007800000 */
[----:B------:R-:W-:Y:S02]  /*30c0*/  FADD R10, -R10, R9 ;  /* 0x000000090a0a7221 */ /* 0x000fe40000000100 */
[--C-:B------:R-:W-:Y:S01]  /*30d0*/  FFMA R24, R24, UR22, -R8.reuse ;  /* 0x0000001618187c23 */ /* 0x100fe20008000808 */
[--C-:B------:R-:W-:Y:S01]  /*30e0*/  FFMA R25, R25, UR22, -R8.reuse ;  /* 0x0000001619197c23 */ /* 0x100fe20008000808 */
[----:B------:R-:W-:Y:S01]  /*30f0*/  FMNMX R5, R43, R12, !PT ;  /* 0x0000000c2b057209 */ /* 0x000fe20007800000 */
[--C-:B------:R-:W-:Y:S01]  /*3100*/  FFMA R28, R28, UR22, -R8.reuse ;  /* 0x000000161c1c7c23 */ /* 0x100fe20008000808 */
[--C-:B------:R-:W-:Y:S01]  /*3110*/  FFMA R29, R29, UR22, -R8.reuse ;  /* 0x000000161d1d7c23 */ /* 0x100fe20008000808 */
[----:B------:R-:W-:Y:S01]  /*3120*/  FSETP.GEU.AND P5, PT, R24, -126, PT ;  /* 0xc2fc00001800780b */ /* 0x000fe20003fae000 */
        /* <DEDUP_REMOVED lines=12> */
[----:B------:R-:W-:Y:S01]  /*31f0*/  @!P5 FMUL R24, R24, 0.5 ;  /* 0x3f0000001818d820 */ /* 0x000fe20000400000 */
[----:B------:R-:W-:Y:S01]  /*3200*/  FSETP.GEU.AND P6, PT, R32, -126, PT ;  /* 0xc2fc00002000780b */ /* 0x000fe20003fce000 */
[----:B------:R-:W-:Y:S01]  /*3210*/  @!P3 FMUL R25, R25, 0.5 ;  /* 0x3f0000001919b820 */ /* 0x000fe20000400000 */
[----:B------:R-:W-:Y:S01]  /*3220*/  FMNMX R5, R51, R12, !PT ;  /* 0x0000000c33057209 */ /* 0x000fe20007800000 */
[--C-:B------:R-:W-:Y:S01]  /*3230*/  FFMA R44, R44, UR22, -R8.reuse ;  /* 0x000000162c2c7c23 */ /* 0x100fe20008000808 */
[--C-:B------:R-:W-:Y:S01]  /*3240*/  FFMA R45, R45, UR22, -R8.reuse ;  /* 0x000000162d2d7c23 */ /* 0x100fe20008000808 */
[----:B------:R-:W1:Y:S01]  /*3250*/  MUFU.EX2 R24, R24 ;  /* 0x0000001800187308 */ /* 0x000e620000000800 */
[----:B------:R-:W-:Y:S01]  /*3260*/  FMNMX R12, R54, R5, !PT ;  /* 0x00000005360c7209 */ /* 0x000fe20007800000 */
[----:B------:R-:W-:Y:S01]  /*3270*/  @!P2 FMUL R28, R28, 0.5 ;  /* 0x3f0000001c1ca820 */ /* 0x000fe20000400000 */
[--C-:B------:R-:W-:Y:S01]  /*3280*/  FFMA R48, R48, UR22, -R8.reuse ;  /* 0x0000001630307c23 */ /* 0x100fe20008000808 */
[----:B------:R-:W-:Y:S01]  /*3290*/  @!P4 FMUL R29, R29, 0.5 ;  /* 0x3f0000001d1dc820 */ /* 0x000fe20000400000 */
[----:B------:R-:W-:Y:S01]  /*32a0*/  FMNMX R12, R55, R12, !PT ;  /* 0x0000000c370c7209 */ /* 0x000fe20007800000 */
[--C-:B------:R-:W-:Y:S01]  /*32b0*/  FFMA R49, R49, UR22, -R8.reuse ;  /* 0x0000001631317c23 */ /* 0x100fe20008000808 */
[--C-:B------:R-:W-:Y:S01]  /*32c0*/  FFMA R52, R52, UR22, -R8.reuse ;  /* 0x0000001634347c23 */ /* 0x100fe20008000808 */
[----:B------:R-:W2:Y:S01]  /*32d0*/  MUFU.EX2 R25, R25 ;  /* 0x0000001900197308 */ /* 0x000ea20000000800 */
[----:B------:R-:W-:Y:S01]  /*32e0*/  @!P6 FMUL R32, R32, 0.5 ;  /* 0x3f0000002020e820 */ /* 0x000fe20000400000 */
[----:B------:R-:W3:Y:S01]  /*32f0*/  SHFL.BFLY PT, R5, R12, 0x1, 0x1f ;  /* 0x0c201f000c057f89 */ /* 0x000ee200000e0000 */
[----:B------:R-:W-:Y:S01]  /*3300*/  FFMA R53, R53, UR22, -R8 ;  /* 0x0000001635357c23 */ /* 0x000fe20008000808 */
[----:B------:R-:W-:-:S04]  /*3310*/  FMUL R10, R10, UR22 ;  /* 0x000000160a0a7c20 */ /* 0x000fc80008400000 */
[----:B------:R-:W4:Y:S01]  /*3320*/  MUFU.EX2 R28, R28 ;  /* 0x0000001c001c7308 */ /* 0x000f220000000800 */
[----:B-1----:R-:W-:Y:S01]  /*3330*/  @!P5 FMUL R24, R24, R24 ;  /* 0x000000181818d220 */ /* 0x002fe20000400000 */
[----:B------:R-:W-:-:S06]  /*3340*/  FSETP.GEU.AND P5, PT, R33, -126, PT ;  /* 0xc2fc00002100780b */ /* 0x000fcc0003fae000 */
[----:B------:R-:W1:Y:S01]  /*3350*/  MUFU.EX2 R29, R29 ;  /* 0x0000001d001d7308 */ /* 0x000e620000000800 */
[----:B--2---:R-:W-:Y:S01]  /*3360*/  @!P3 FMUL R25, R25, R25 ;  /* 0x000000191919b220 */ /* 0x004fe20000400000 */
[----:B------:R-:W-:-:S05]  /*3370*/  FSETP.GEU.AND P3, PT, R36, -126, PT ;  /* 0xc2fc00002400780b */ /* 0x000fca0003f6e000 */
[----:B------:R-:W-:Y:S01]  /*3380*/  @!P5 FMUL R33, R33, 0.5 ;  /* 0x3f0000002121d820 */ /* 0x000fe20000400000 */
[----:B------:R-:W2:Y:S01]  /*3390*/  MUFU.EX2 R32, R32 ;  /* 0x0000002000207308 */ /* 0x000ea20000000800 */
[----:B----4-:R-:W-:Y:S01]  /*33a0*/  @!P2 FMUL R28, R28, R28 ;  /* 0x0000001c1c1ca220 */ /* 0x010fe20000400000 */
[----:B------:R-:W-:Y:S02]  /*33b0*/  FSETP.GEU.AND P2, PT, R37, -126, PT ;  /* 0xc2fc00002500780b */ /* 0x000fe40003f4e000 */
[----:B---3--:R-:W-:-:S03]  /*33c0*/  FMNMX R5, R12, R5, !PT ;  /* 0x000000050c057209 */ /* 0x008fc60007800000 */
[----:B------:R-:W-:Y:S01]  /*33d0*/  @!P3 FMUL R36, R36, 0.5 ;  /* 0x3f0000002424b820 */ /* 0x000fe20000400000 */
[----:B------:R-:W3:Y:S01]  /*33e0*/  MUFU.EX2 R33, R33 ;  /* 0x0000002100217308 */ /* 0x000ee20000000800 */
[----:B-1----:R-:W-:Y:S01]  /*33f0*/  @!P4 FMUL R29, R29, R29 ;  /* 0x0000001d1d1dc220 */ /* 0x002fe20000400000 */
[----:B------:R-:W-:Y:S01]  /*3400*/  FSETP.GEU.AND P4, PT, R40, -126, PT ;  /* 0xc2fc00002800780b */ /* 0x000fe20003f8e000 */
[----:B------:R-:W1:Y:S04]  /*3410*/  SHFL.BFLY PT, R14, R5, 0x2, 0x1f ;  /* 0x0c401f00050e7f89 */ /* 0x000e6800000e0000 */
[----:B------:R-:W-:Y:S01]  /*3420*/  @!P2 FMUL R37, R37, 0.5 ;  /* 0x3f0000002525a820 */ /* 0x000fe20000400000 */
[----:B------:R-:W4:Y:S01]  /*3430*/  MUFU.EX2 R36, R36 ;  /* 0x0000002400247308 */ /* 0x000f220000000800 */
[----:B--2---:R-:W-:Y:S01]  /*3440*/  @!P6 FMUL R32, R32, R32 ;  /* 0x000000202020e220 */ /* 0x004fe20000400000 */
[----:B------:R-:W-:-:S05]  /*3450*/  FSETP.GEU.AND P6, PT, R41, -126, PT ;  /* 0xc2fc00002900780b */ /* 0x000fca0003fce000 */
[----:B------:R-:W-:Y:S01]  /*3460*/  @!P4 FMUL R40, R40, 0.5 ;  /* 0x3f0000002828c820 */ /* 0x000fe20000400000 */
[----:B------:R-:W2:Y:S01]  /*3470*/  MUFU.EX2 R37, R37 ;  /* 0x0000002500257308 */ /* 0x000ea20000000800 */
[----:B---3--:R-:W-:Y:S01]  /*3480*/  @!P5 FMUL R33, R33, R33 ;  /* 0x000000212121d220 */ /* 0x008fe20000400000 */
[----:B------:R-:W-:-:S05]  /*3490*/  FSETP.GEU.AND P5, PT, R44, -126, PT ;  /* 0xc2fc00002c00780b */ /* 0x000fca0003fae000 */
[----:B------:R-:W-:Y:S01]  /*34a0*/  @!P6 FMUL R41, R41, 0.5 ;  /* 0x3f0000002929e820 */ /* 0x000fe20000400000 */
[----:B------:R-:W3:Y:S01]  /*34b0*/  MUFU.EX2 R13, R40 ;  /* 0x00000028000d7308 */ /* 0x000ee20000000800 */
[----:B----4-:R-:W-:Y:S01]  /*34c0*/  @!P3 FMUL R36, R36, R36 ;  /* 0x000000242424b220 */ /* 0x010fe20000400000 */
[----:B------:R-:W-:Y:S02]  /*34d0*/  FSETP.GEU.AND P3, PT, R45, -126, PT ;  /* 0xc2fc00002d00780b */ /* 0x000fe40003f6e000 */
[----:B-1----:R-:W-:-:S03]  /*34e0*/  FMNMX R5, R5, R14, !PT ;  /* 0x0000000e05057209 */ /* 0x002fc60007800000 */
[----:B------:R-:W-:Y:S01]  /*34f0*/  @!P5 FMUL R44, R44, 0.5 ;  /* 0x3f0000002c2cd820 */ /* 0x000fe20000400000 */
[----:B------:R-:W1:Y:S01]  /*3500*/  MUFU.EX2 R12, R41 ;  /* 0x00000029000c7308 */ /* 0x000e620000000800 */
        /* <DEDUP_REMOVED lines=8> */
[----:B-1----:R-:W-:Y:S01]  /*3590*/  @!P6 FMUL R12, R12, R12 ;  /* 0x0000000c0c0ce220 */ /* 0x002fe20000400000 */
[----:B------:R-:W-:-:S03]  /*35a0*/  FSETP.NEU.AND P6, PT, R5, -INF , PT ;  /* 0xff8000000500780b */ /* 0x000fc60003fcd000 */
[----:B------:R-:W-:Y:S01]  /*35b0*/  FADD R9, R25, R12 ;  /* 0x0000000c19097221 */ /* 0x000fe20000000000 */
[----:B------:R-:W-:Y:S01]  /*35c0*/  FSEL R40, R5, RZ, P6 ;  /* 0x000000ff05287208 */ /* 0x000fe20003000000 */
[----:B------:R-:W-:Y:S01]  /*35d0*/  @!P4 FMUL R49, R49, 0.5 ;  /* 0x3f0000003131c820 */ /* 0x000fe20000400000 */
[----:B------:R-:W1:Y:S01]  /*35e0*/  MUFU.EX2 R21, R48 ;  /* 0x0000003000157308 */ /* 0x000e620000000800 */
[----:B--2---:R-:W-:Y:S01]  /*35f0*/  @!P5 FMUL R15, R15, R15 ;  /* 0x0000000f0f0fd220 */ /* 0x004fe20000400000 */
[----:B------:R-:W-:Y:S01]  /*3600*/  FSETP.GEU.AND P6, PT, R52, -126, PT ;  /* 0xc2fc00003400780b */ /* 0x000fe20003fce000 */
[C---:B------:R-:W-:Y:S01]  /*3610*/  FMUL R41, R40.reuse, UR22 ;  /* 0x0000001628297c20 */ /* 0x040fe20008400000 */
[----:B------:R-:W-:Y:S01]  /*3620*/  FSETP.GEU.AND P5, PT, R53, -126, PT ;  /* 0xc2fc00003500780b */ /* 0x000fe20003fae000 */
[----:B------:R-:W-:Y:S01]  /*3630*/  FADD R40, -R40, R11 ;  /* 0x0000000b28287221 */ /* 0x000fe20000000100 */
[----:B------:R-:W-:Y:S01]  /*3640*/  FADD R11, R24, R13 ;  /* 0x0000000d180b7221 */ /* 0x000fe20000000000 */
[--C-:B------:R-:W-:Y:S01]  /*3650*/  FFMA R26, R26, UR22, -R41.reuse ;  /* 0x000000161a1a7c23 */ /* 0x100fe20008000829 */
[----:B------:R-:W2:Y:S01]  /*3660*/  MUFU.EX2 R8, R49 ;  /* 0x0000003100087308 */ /* 0x000ea20000000800 */
[----:B---3--:R-:W-:Y:S01]  /*3670*/  @!P3 FMUL R14, R14, R14 ;  /* 0x0000000e0e0eb220 */ /* 0x008fe20000400000 */
[--C-:B------:R-:W-:Y:S01]  /*3680*/  FFMA R27, R27, UR22, -R41.reuse ;  /* 0x000000161b1b7c23 */ /* 0x100fe20008000829 */
[--C-:B------:R-:W-:Y:S01]  /*3690*/  FFMA R30, R30, UR22, -R41.reuse ;  /* 0x000000161e1e7c23 */ /* 0x100fe20008000829 */
[----:B------:R-:W-:Y:S01]  /*36a0*/  FSETP.GEU.AND P3, PT, R26, -126, PT ;  /* 0xc2fc00001a00780b */ /* 0x000fe20003f6e000 */
[--C-:B------:R-:W-:Y:S01]  /*36b0*/  FFMA R31, R31, UR22, -R41.reuse ;  /* 0x000000161f1f7c23 */ /* 0x100fe20008000829 */
[--C-:B------:R-:W-:Y:S01]  /*36c0*/  FFMA R34, R34, UR22, -R41.reuse ;  /* 0x0000001622227c23 */ /* 0x100fe20008000829 */
[----:B------:R-:W-:Y:S01]  /*36d0*/  @!P6 FMUL R52, R52, 0.5 ;  /* 0x3f0000003434e820 */ /* 0x000fe20000400000 */
[--C-:B------:R-:W-:Y:S01]  /*36e0*/  FFMA R35, R35, UR22, -R41.reuse ;  /* 0x0000001623237c23 */ /* 0x100fe20008000829 */
[----:B------:R-:W-:Y:S01]  /*36f0*/  @!P5 FMUL R53, R53, 0.5 ;  /* 0x3f0000003535d820 */ /* 0x000fe20000400000 */
[----:B-1----:R-:W-:Y:S01]  /*3700*/  @!P2 FMUL R21, R21, R21 ;  /* 0x000000151515a220 */ /* 0x002fe20000400000 */
[----:B------:R-:W-:Y:S01]  /*3710*/  FSETP.GEU.AND P2, PT, R27, -126, PT ;  /* 0xc2fc00001b00780b */ /* 0x000fe20003f4e000 */
[----:B------:R-:W1:Y:S01]  /*3720*/  MUFU.EX2 R23, R52 ;  /* 0x0000003400177308 */ /* 0x000e620000000800 */
[--C-:B------:R-:W-:Y:S01]  /*3730*/  FFMA R54, R54, UR22, -R41.reuse ;  /* 0x0000001636367c23 */ /* 0x100fe20008000829 */
[----:B------:R-:W-:Y:S01]  /*3740*/  FFMA R55, R55, UR22, -R41 ;  /* 0x0000001637377c23 */ /* 0x000fe20008000829 */
[----:B------:R-:W-:Y:S01]  /*3750*/  FMUL R88, R40, UR22 ;  /* 0x0000001628587c20 */ /* 0x000fe20008400000 */
[----:B------:R-:W-:Y:S01]  /*3760*/  F2FP.F16.F32.PACK_AB R24, R25, R24 ;  /* 0x000000181918723e */ /* 0x000fe200000000ff */
[----:B------:R-:W-:Y:S01]  /*3770*/  @!P3 FMUL R26, R26, 0.5 ;  /* 0x3f0000001a1ab820 */ /* 0x000fe20000400000 */
[----:B--2---:R-:W-:Y:S01]  /*3780*/  @!P4 FMUL R8, R8, R8 ;  /* 0x000000080808c220 */ /* 0x004fe20000400000 */
[----:B------:R-:W-:Y:S01]  /*3790*/  FSETP.GEU.AND P4, PT, R30, -126, PT ;  /* 0xc2fc00001e00780b */ /* 0x000fe20003f8e000 */
[----:B------:R-:W2:Y:S04]  /*37a0*/  MUFU.EX2 R20, R53 ;  /* 0x0000003500147308 */ /* 0x000ea80000000800 */
[----:B------:R-:W-:-:S04]  /*37b0*/  @!P2 FMUL R27, R27, 0.5 ;  /* 0x3f0000001b1ba820 */ /* 0x000fc80000400000 */
[----:B------:R3:W4:Y:S01]  /*37c0*/  MUFU.EX2 R44, R26 ;  /* 0x0000001a002c7308 */ /* 0x0007220000000800 */
[----:B-1----:R-:W-:Y:S01]  /*37d0*/  @!P6 FMUL R23, R23, R23 ;  /* 0x000000171717e220 */ /* 0x002fe20000400000 */
[----:B------:R-:W-:Y:S02]  /*37e0*/  FSETP.GEU.AND P6, PT, R31, -126, PT ;  /* 0xc2fc00001f00780b */ /* 0x000fe40003fce000 */
[----:B------:R-:W-:-:S04]  /*37f0*/  @!P4 FMUL R30, R30, 0.5 ;  /* 0x3f0000001e1ec820 */ /* 0x000fc80000400000 */
[----:B------:R1:W5:Y:S01]  /*3800*/  MUFU.EX2 R45, R27 ;  /* 0x0000001b002d7308 */ /* 0x0003620000000800 */
[----:B--2---:R-:W-:Y:S01]  /*3810*/  @!P5 FMUL R20, R20, R20 ;  /* 0x000000141414d220 */ /* 0x004fe20000400000 */
[----:B------:R-:W-:Y:S01]  /*3820*/  FSETP.GEU.AND P5, PT, R34, -126, PT ;  /* 0xc2fc00002200780b */ /* 0x000fe20003fae000 */
[----:B---3--:R-:W-:-:S04]  /*3830*/  FFMA R26, R38, UR22, -R41 ;  /* 0x00000016261a7c23 */ /* 0x008fc80008000829 */
[----:B------:R-:W-:Y:S01]  /*3840*/  @!P6 FMUL R31, R31, 0.5 ;  /* 0x3f0000001f1fe820 */ /* 0x000fe20000400000 */
[----:B------:R2:W3:Y:S01]  /*3850*/  MUFU.EX2 R48, R30 ;  /* 0x0000001e00307308 */ /* 0x0004e20000000800 */
[----:B----4-:R-:W-:Y:S01]  /*3860*/  @!P3 FMUL R44, R44, R44 ;  /* 0x0000002c2c2cb220 */ /* 0x010fe20000400000 */
[----:B------:R-:W-:Y:S01]  /*3870*/  FSETP.GEU.AND P3, PT, R35, -126, PT ;  /* 0xc2fc00002300780b */ /* 0x000fe20003f6e000 */
[----:B-1----:R-:W-:-:S04]  /*3880*/  FFMA R27, R39, UR22, -R41 ;  /* 0x00000016271b7c23 */ /* 0x002fc80008000829 */
[----:B------:R-:W-:Y:S01]  /*3890*/  @!P5 FMUL R34, R34, 0.5 ;  /* 0x3f0000002222d820 */ /* 0x000fe20000400000 */
[----:B------:R1:W4:Y:S01]  /*38a0*/  MUFU.EX2 R49, R31 ;  /* 0x0000001f00317308 */ /* 0x0003220000000800 */
[----:B-----5:R-:W-:Y:S01]  /*38b0*/  @!P2 FMUL R45, R45, R45 ;  /* 0x0000002d2d2da220 */ /* 0x020fe20000400000 */
[----:B------:R-:W-:Y:S01]  /*38c0*/  FSETP.GEU.AND P2, PT, R26, -126, PT ;  /* 0xc2fc00001a00780b */ /* 0x000fe20003f4e000 */
[----:B--2---:R-:W-:-:S03]  /*38d0*/  FFMA R30, R42, UR22, -R41 ;  /* 0x000000162a1e7c23 */ /* 0x004fc60008000829 */
[----:B------:R-:W-:Y:S01]  /*38e0*/  F2FP.F16.F32.PACK_AB R25, R45, R44 ;  /* 0x0000002c2d19723e */ /* 0x000fe200000000ff */
[----:B------:R-:W-:Y:S01]  /*38f0*/  @!P3 FMUL R35, R35, 0.5 ;  /* 0x3f0000002323b820 */ /* 0x000fe20000400000 */
[----:B------:R2:W5:Y:S01]  /*3900*/  MUFU.EX2 R38, R34 ;  /* 0x0000002200267308 */ /* 0x0005620000000800 */
[----:B---3--:R-:W-:Y:S01]  /*3910*/  @!P4 FMUL R48, R48, R48 ;  /* 0x000000303030c220 */ /* 0x008fe20000400000 */
[----:B------:R-:W-:Y:S01]  /*3920*/  FSETP.GEU.AND P4, PT, R27, -126, PT ;  /* 0xc2fc00001b00780b */ /* 0x000fe20003f8e000 */
[----:B-1----:R-:W-:-:S04]  /*3930*/  FFMA R31, R43, UR22, -R41 ;  /* 0x000000162b1f7c23 */ /* 0x002fc80008000829 */
[----:B------:R-:W-:Y:S01]  /*3940*/  @!P2 FMUL R26, R26, 0.5 ;  /* 0x3f0000001a1aa820 */ /* 0x000fe20000400000 */
[----:B------:R-:W1:Y:S01]  /*3950*/  MUFU.EX2 R39, R35 ;  /* 0x0000002300277308 */ /* 0x000e620000000800 */
[----:B--2---:R-:W-:Y:S01]  /*3960*/  FFMA R34, R46, UR22, -R41 ;  /* 0x000000162e227c23 */ /* 0x004fe20008000829 */
[----:B----4-:R-:W-:Y:S01]  /*3970*/  @!P6 FMUL R49, R49, R49 ;  /* 0x000000313131e220 */ /* 0x010fe20000400000 */
[----:B------:R-:W-:-:S04]  /*3980*/  FSETP.GEU.AND P6, PT, R30, -126, PT ;  /* 0xc2fc00001e00780b */ /* 0x000fc80003fce000 */
[----:B------:R-:W-:Y:S01]  /*3990*/  @!P4 FMUL R27, R27, 0.5 ;  /* 0x3f0000001b1bc820 */ /* 0x000fe20000400000 */
[----:B------:R2:W3:Y:S01]  /*39a0*/  MUFU.EX2 R42, R26 ;  /* 0x0000001a002a7308 */ /* 0x0004e20000000800 */
[----:B-----5:R-:W-:Y:S01]  /*39b0*/  @!P5 FMUL R38, R38, R38 ;  /* 0x000000262626d220 */ /* 0x020fe20000400000 */
[----:B------:R-:W-:-:S06]  /*39c0*/  FSETP.GEU.AND P5, PT, R31, -126, PT ;  /* 0xc2fc00001f00780b */ /* 0x000fcc0003fae000 */
[----:B------:R4:W5:Y:S01]  /*39d0*/  MUFU.EX2 R43, R27 ;  /* 0x0000001b002b7308 */ /* 0x0009620000000800 */
[----:B-1----:R-:W-:Y:S01]  /*39e0*/  @!P3 FMUL R39, R39, R39 ;  /* 0x000000272727b220 */ /* 0x002fe20000400000 */
[----:B------:R-:W-:Y:S01]  /*39f0*/  FSETP.GEU.AND P3, PT, R34, -126, PT ;  /* 0xc2fc00002200780b */ /* 0x000fe20003f6e000 */
[----:B--2---:R-:W-:Y:S01]  /*3a00*/  FFMA R26, R47, UR22, -R41 ;  /* 0x000000162f1a7c23 */ /* 0x004fe20008000829 */
[----:B------:R-:W-:-:S03]  /*3a10*/  @!P6 FMUL R30, R30, 0.5 ;  /* 0x3f0000001e1ee820 */ /* 0x000fc60000400000 */
[----:B------:R-:W-:Y:S01]  /*3a20*/  @!P5 FMUL R31, R31, 0.5 ;  /* 0x3f0000001f1fd820 */ /* 0x000fe20000400000 */
[----:B------:R1:W2:Y:S01]  /*3a30*/  MUFU.EX2 R53, R30 ;  /* 0x0000001e00357308 */ /* 0x0002a20000000800 */
[----:B----4-:R-:W-:Y:S01]  /*3a40*/  FFMA R27, R50, UR22, -R41 ;  /* 0x00000016321b7c23 */ /* 0x010fe20008000829 */
[----:B---3--:R-:W-:Y:S01]  /*3a50*/  @!P2 FMUL R42, R42, R42 ;  /* 0x0000002a2a2aa220 */ /* 0x008fe20000400000 */
[----:B------:R-:W-:-:S04]  /*3a60*/  FSETP.GEU.AND P2, PT, R26, -126, PT ;  /* 0xc2fc00001a00780b */ /* 0x000fc80003f4e000 */
[----:B------:R-:W-:Y:S01]  /*3a70*/  @!P3 FMUL R34, R34, 0.5 ;  /* 0x3f0000002222b820 */ /* 0x000fe20000400000 */
[----:B------:R3:W4:Y:S01]  /*3a80*/  MUFU.EX2 R46, R31 ;  /* 0x0000001f002e7308 */ /* 0x0007220000000800 */
[----:B-----5:R-:W-:Y:S01]  /*3a90*/  @!P4 FMUL R43, R43, R43 ;  /* 0x0000002b2b2bc220 */ /* 0x020fe20000400000 */
[----:B------:R-:W-:Y:S01]  /*3aa0*/  FSETP.GEU.AND P4, PT, R27, -126, PT ;  /* 0xc2fc00001b00780b */ /* 0x000fe20003f8e000 */
[----:B-1----:R-:W-:-:S05]  /*3ab0*/  FFMA R30, R51, UR22, -R41 ;  /* 0x00000016331e7c23 */ /* 0x002fca0008000829 */
[----:B------:R1:W5:Y:S01]  /*3ac0*/  MUFU.EX2 R47, R34 ;  /* 0x00000022002f7308 */ /* 0x0003620000000800 */
[----:B------:R-:W-:Y:S01]  /*3ad0*/  @!P2 FMUL R26, R26, 0.5 ;  /* 0x3f0000001a1aa820 */ /* 0x000fe20000400000 */
[----:B--2---:R-:W-:Y:S01]  /*3ae0*/  @!P6 FMUL R53, R53, R53 ;  /* 0x000000353535e220 */ /* 0x004fe20000400000 */
[----:B------:R-:W-:Y:S01]  /*3af0*/  FSETP.GEU.AND P6, PT, R30, -126, PT ;  /* 0xc2fc00001e00780b */ /* 0x000fe20003fce000 */
[----:B---3--:R-:W-:-:S03]  /*3b00*/  FADD R31, R36, R23 ;  /* 0x00000017241f7221 */ /* 0x008fc60000000000 */
[----:B------:R-:W-:Y:S01]  /*3b10*/  @!P4 FMUL R27, R27, 0.5 ;  /* 0x3f0000001b1bc820 */ /* 0x000fe20000400000 */
[----:B------:R2:W3:Y:S01]  /*3b20*/  MUFU.EX2 R50, R26 ;  /* 0x0000001a00327308 */ /* 0x0004e20000000800 */
[----:B----4-:R-:W-:Y:S01]  /*3b30*/  @!P5 FMUL R46, R46, R46 ;  /* 0x0000002e2e2ed220 */ /* 0x010fe20000400000 */
[----:B------:R-:W-:Y:S01]  /*3b40*/  FSETP.GEU.AND P5, PT, R54, -126, PT ;  /* 0xc2fc00003600780b */ /* 0x000fe20003fae000 */
[----:B-1----:R-:W-:-:S05]  /*3b50*/  FADD R34, R37, R20 ;  /* 0x0000001425227221 */ /* 0x002fca0000000000 */
[----:B------:R1:W4:Y:S01]  /*3b60*/  MUFU.EX2 R51, R27 ;  /* 0x0000001b00337308 */ /* 0x0003220000000800 */
[----:B-----5:R-:W-:Y:S01]  /*3b70*/  @!P3 FMUL R47, R47, R47 ;  /* 0x0000002f2f2fb220 */ /* 0x020fe20000400000 */
[----:B------:R-:W-:Y:S01]  /*3b80*/  FSETP.GEU.AND P3, PT, R55, -126, PT ;  /* 0xc2fc00003700780b */ /* 0x000fe20003f6e000 */
[----:B------:R-:W-:Y:S01]  /*3b90*/  @!P6 FMUL R30, R30, 0.5 ;  /* 0x3f0000001e1ee820 */ /* 0x000fe20000400000 */
[----:B--2---:R-:W-:-:S03]  /*3ba0*/  FADD R26, R33, R8 ;  /* 0x00000008211a7221 */ /* 0x004fc60000000000 */
[----:B------:R-:W-:Y:S01]  /*3bb0*/  @!P5 FMUL R54, R54, 0.5 ;  /* 0x3f0000003636d820 */ /* 0x000fe20000400000 */
[----:B------:R2:W5:Y:S01]  /*3bc0*/  MUFU.EX2 R52, R30 ;  /* 0x0000001e00347308 */ /* 0x0005620000000800 */
[----:B---3--:R-:W-:Y:S01]  /*3bd0*/  @!P2 FMUL R50, R50, R50 ;  /* 0x000000323232a220 */ /* 0x008fe20000400000 */
[----:B------:R-:W-:Y:S01]  /*3be0*/  FSETP.GEU.AND P2, PT, R10, -126, PT ;  /* 0xc2fc00000a00780b */ /* 0x000fe20003f4e000 */
[----:B-1----:R-:W-:Y:S01]  /*3bf0*/  FADD R27, R29, R14 ;  /* 0x0000000e1d1b7221 */ /* 0x002fe20000000000 */
[----:B------:R-:W-:Y:S01]  /*3c00*/  FADD R35, R9, R26 ;  /* 0x0000001a09237221 */ /* 0x000fe20000000000 */
[----:B------:R-:W-:Y:S02]  /*3c10*/  FADD R26, R28, R15 ;  /* 0x0000000f1c1a7221 */ /* 0x000fe40000000000 */
[----:B------:R-:W-:Y:S01]  /*3c20*/  @!P3 FMUL R55, R55, 0.5 ;  /* 0x3f0000003737b820 */ /* 0x000fe20000400000 */
[----:B------:R1:W3:Y:S01]  /*3c30*/  MUFU.EX2 R41, R54 ;  /* 0x0000003600297308 */ /* 0x0002e20000000800 */
[----:B----4-:R-:W-:Y:S01]  /*3c40*/  @!P4 FMUL R51, R51, R51 ;  /* 0x000000333333c220 */ /* 0x010fe20000400000 */
[----:B------:R-:W-:Y:S01]  /*3c50*/  FSETP.GEU.AND P4, PT, R88, -126, PT ;  /* 0xc2fc00005800780b */ /* 0x000fe20003f8e000 */
[----:B------:R-:W-:Y:S01]  /*3c60*/  FADD R34, R27, R34 ;  /* 0x000000221b227221 */ /* 0x000fe20000000000 */
[----:B--2---:R-:W-:Y:S01]  /*3c70*/  FADD R30, R32, R21 ;  /* 0x00000015201e7221 */ /* 0x004fe20000000000 */
[----:B------:R-:W-:Y:S01]  /*3c80*/  FADD R26, R26, R31 ;  /* 0x0000001f1a1a7221 */ /* 0x000fe20000000000 */
[----:B------:R-:W-:Y:S01]  /*3c90*/  FADD R31, R48, R47 ;  /* 0x0000002f301f7221 */ /* 0x000fe20000000000 */
[----:B------:R-:W-:Y:S01]  /*3ca0*/  @!P2 FMUL R10, R10, 0.5 ;  /* 0x3f0000000a0aa820 */ /* 0x000fe20000400000 */
[----:B------:R2:W4:Y:S01]  /*3cb0*/  MUFU.EX2 R40, R55 ;  /* 0x0000003700287308 */ /* 0x0005220000000800 */
[----:B-----5:R-:W-:Y:S01]  /*3cc0*/  @!P6 FMUL R52, R52, R52 ;  /* 0x000000343434e220 */ /* 0x020fe20000400000 */
[----:B------:R-:W-:Y:S01]  /*3cd0*/  FADD R11, R11, R30 ;  /* 0x0000001e0b0b7221 */ /* 0x000fe20000000000 */
[----:B------:R-:W-:Y:S01]  /*3ce0*/  FADD R30, R45, R46 ;  /* 0x0000002e2d1e7221 */ /* 0x000fe20000000000 */
[----:B-1----:R-:W-:Y:S01]  /*3cf0*/  FADD R54, R49, R50 ;  /* 0x0000003231367221 */ /* 0x002fe20000000000 */
[----:B------:R-:W-:Y:S01]  /*3d00*/  FADD R89, R39, R52 ;  /* 0x0000003427597221 */ /* 0x000fe20000000000 */
[----:B------:R-:W-:Y:S01]  /*3d10*/  FADD R34, R35, R34 ;  /* 0x0000002223227221 */ /* 0x000fe20000000000 */
[----:B------:R-:W-:Y:S01]  /*3d20*/  @!P4 FMUL R88, R88, 0.5 ;  /* 0x3f0000005858c820 */ /* 0x000fe20000400000 */
[----:B------:R1:W5:Y:S01]  /*3d30*/  MUFU.EX2 R9, R10 ;  /* 0x0000000a00097308 */ /* 0x0003620000000800 */
[----:B---3--:R-:W-:Y:S01]  /*3d40*/  @!P5 FMUL R41, R41, R41 ;  /* 0x000000292929d220 */ /* 0x008fe20000400000 */
[----:B--2---:R-:W-:Y:S01]  /*3d50*/  FADD R55, R38, R51 ;  /* 0x0000003326377221 */ /* 0x004fe20000000000 */
[----:B------:R-:W-:Y:S01]  /*3d60*/  FADD R30, R30, R89 ;  /* 0x000000591e1e7221 */ /* 0x000fe20000000000 */
[----:B------:R-:W-:Y:S01]  /*3d70*/  FADD R11, R11, R26 ;  /* 0x0000001a0b0b7221 */ /* 0x000fe20000000000 */
[----:B------:R-:W-:-:S02]  /*3d80*/  F2FP.F16.F32.PACK_AB R26, R29, R28 ;  /* 0x0000001c1d1a723e */ /* 0x000fc400000000ff */
[----:B------:R-:W-:Y:S01]  /*3d90*/  F2FP.F16.F32.PACK_AB R28, R33, R32 ;  /* 0x00000020211c723e */ /* 0x000fe200000000ff */
[----:B------:R2:W3:Y:S01]  /*3da0*/  MUFU.EX2 R27, R88 ;  /* 0x00000058001b7308 */ /* 0x0004e20000000800 */
[----:B----4-:R-:W-:Y:S01]  /*3db0*/  @!P3 FMUL R40, R40, R40 ;  /* 0x000000282828b220 */ /* 0x010fe20000400000 */
[----:B-1----:R-:W-:Y:S01]  /*3dc0*/  FADD R10, R44, R53 ;  /* 0x000000352c0a7221 */ /* 0x002fe20000000000 */
[----:B------:R-:W-:Y:S01]  /*3dd0*/  FADD R34, R11, R34 ;  /* 0x000000220b227221 */ /* 0x000fe20000000000 */
[----:B------:R-:W-:Y:S01]  /*3de0*/  SHF.L.U32 R11, R18, 0x1f, RZ ;  /* 0x0000001f120b7819 */ /* 0x000fe200000006ff */
[----:B------:R-:W-:Y:S01]  /*3df0*/  FADD R91, R43, R40 ;  /* 0x000000282b5b7221 */ /* 0x000fe20000000000 */
[----:B------:R-:W-:Y:S01]  /*3e00*/  FADD R10, R10, R55 ;  /* 0x000000370a0a7221 */ /* 0x000fe20000000000 */
[----:B------:R-:W-:Y:S01]  /*3e10*/  F2FP.F16.F32.PACK_AB R29, R39, R38 ;  /* 0x00000026271d723e */ /* 0x000fe200000000ff */
[----:B--2---:R-:W-:Y:S01]  /*3e20*/  FADD R88, R42, R41 ;  /* 0x000000292a587221 */ /* 0x004fe20000000000 */
[----:B------:R-:W-:Y:S01]  /*3e30*/  FADD R91, R54, R91 ;  /* 0x0000005b365b7221 */ /* 0x000fe20000000000 */
[----:B-----5:R-:W-:Y:S01]  /*3e40*/  @!P2 FMUL R9, R9, R9 ;  /* 0x000000090909a220 */ /* 0x020fe20000400000 */
[----:B------:R1:W2:Y:S01]  /*3e50*/  SYNCS.PHASECHK.TRANS64.TRYWAIT P2, [UR6+0x12400], R11 ;  /* 0x0124000bff0075a7 */ /* 0x0002a20008040146 */
[----:B------:R-:W-:Y:S01]  /*3e60*/  FADD R31, R31, R88 ;  /* 0x000000581f1f7221 */ /* 0x000fe20000000000 */
[----:B------:R-:W-:Y:S01]  /*3e70*/  FADD R91, R30, R91 ;  /* 0x0000005b1e5b7221 */ /* 0x000fe20000000000 */
[----:B------:R-:W-:Y:S01]  /*3e80*/  FFMA R0, R9, R0, R34 ;  /* 0x0000000009007223 */ /* 0x000fe20000000022 */
[----:B------:R-:W-:Y:S01]  /*3e90*/  F2FP.F16.F32.PACK_AB R30, R37, R36 ;  /* 0x00000024251e723e */ /* 0x000fe200000000ff */
[----:B------:R-:W-:Y:S01]  /*3ea0*/  FADD R10, R10, R31 ;  /* 0x0000001f0a0a7221 */ /* 0x000fe20000000000 */
[----:B---3--:R-:W-:Y:S01]  /*3eb0*/  @!P4 FMUL R27, R27, R27 ;  /* 0x0000001b1b1bc220 */ /* 0x008fe20000400000 */
[-C--:B------:R-:W-:Y:S01]  /*3ec0*/  FMUL R56, R56, R9.reuse ;  /* 0x0000000938387220 */ /* 0x080fe20000400000 */
[----:B------:R-:W-:Y:S01]  /*3ed0*/  FMUL R57, R57, R9 ;  /* 0x0000000939397220 */ /* 0x000fe20000400000 */
[----:B------:R-:W-:Y:S01]  /*3ee0*/  FADD R10, R10, R91 ;  /* 0x0000005b0a0a7221 */ /* 0x000fe20000000000 */
[-C--:B------:R-:W-:Y:S01]  /*3ef0*/  FMUL R58, R58, R27.reuse ;  /* 0x0000001b3a3a7220 */ /* 0x080fe20000400000 */
[-C--:B------:R-:W-:Y:S01]  /*3f00*/  FMUL R59, R59, R27.reuse ;  /* 0x0000001b3b3b7220 */ /* 0x080fe20000400000 */
[-C--:B------:R-:W-:Y:S01]  /*3f10*/  FMUL R62, R62, R27.reuse ;  /* 0x0000001b3e3e7220 */ /* 0x080fe20000400000 */
[----:B------:R-:W-:Y:S01]  /*3f20*/  FFMA R6, R27, R6, R10 ;  /* 0x000000061b067223 */ /* 0x000fe2000000000a */
[-C--:B------:R-:W-:Y:S01]  /*3f30*/  FMUL R63, R63, R27.reuse ;  /* 0x0000001b3f3f7220 */ /* 0x080fe20000400000 */
        /* <DEDUP_REMOVED lines=11> */
[----:B------:R-:W-:Y:S01]  /*3ff0*/  FMUL R87, R87, R27 ;  /* 0x0000001b57577220 */ /* 0x000fe20000400000 */
        /* <DEDUP_REMOVED lines=14> */
[----:B------:R-:W-:-:S02]  /*40e0*/  F2FP.F16.F32.PACK_AB R27, R49, R48 ;  /* 0x00000030311b723e */ /* 0x000fc400000000ff */
[----:B------:R-:W-:Y:S02]  /*40f0*/  F2FP.F16.F32.PACK_AB R31, R43, R42 ;  /* 0x0000002a2b1f723e */ /* 0x000fe400000000ff */
[----:B------:R-:W-:Y:S02]  /*4100*/  F2FP.F16.F32.PACK_AB R32, R12, R13 ;  /* 0x0000000d0c20723e */ /* 0x000fe400000000ff */
[----:B------:R-:W-:Y:S02]  /*4110*/  F2FP.F16.F32.PACK_AB R33, R46, R53 ;  /* 0x000000352e21723e */ /* 0x000fe400000000ff */
[----:B------:R-:W-:Y:S02]  /*4120*/  F2FP.F16.F32.PACK_AB R34, R14, R15 ;  /* 0x0000000f0e22723e */ /* 0x000fe400000000ff */
[----:B------:R-:W-:Y:S02]  /*4130*/  F2FP.F16.F32.PACK_AB R35, R50, R47 ;  /* 0x0000002f3223723e */ /* 0x000fe400000000ff */
[----:B------:R-:W-:-:S02]  /*4140*/  F2FP.F16.F32.PACK_AB R36, R8, R21 ;  /* 0x000000150824723e */ /* 0x000fc400000000ff */
[----:B------:R-:W-:Y:S02]  /*4150*/  F2FP.F16.F32.PACK_AB R37, R52, R51 ;  /* 0x000000333425723e */ /* 0x000fe400000000ff */
[----:B------:R-:W-:Y:S01]  /*4160*/  F2FP.F16.F32.PACK_AB R38, R20, R23 ;  /* 0x000000171426723e */ /* 0x000fe200000000ff */
[----:B-12---:R-:W-:Y:S06]  /*4170*/  @!P0 BRA `(.L_x_29) ;  /* 0x0000000000048947 */ /* 0x006fec0003800000 */
[----:B------:R-:W-:Y:S01]  /*4180*/  BPT.TRAP 0x1 ;  /* 0x000000040000795c */ /* 0x000fe20000300000 */
.L_x_29:
[----:B------:R-:W-:Y:S05]  /*4190*/  @P2 BRA `(.L_x_30) ;  /* 0x0000000000082947 */ /* 0x000fea0003800000 */
[----:B------:R-:W1:Y:S02]  /*41a0*/  SYNCS.PHASECHK.TRANS64.TRYWAIT P2, [UR6+0x12400], R11 ;  /* 0x0124000bff0075a7 */ /* 0x000e640008040146 */
[----:B-1----:R-:W-:Y:S05]  /*41b0*/  @!P2 BRA `(.L_x_31) ;  /* 0x000000500008a947 */ /* 0x002fea0003800000 */
.L_x_30:
[----:B------:R-:W-:Y:S01]  /*41c0*/  ULEA UR10, UR36, UR48, 0x9 ;  /* 0x00000030240a7291 */ /* 0x000fe2000f8e483f */
[----:B------:R-:W-:Y:S01]  /*41d0*/  WARPGROUP.ARRIVE ;  /* 0x00000000000079c5 */ /* 0x000fe20000000000 */
[----:B------:R-:W-:Y:S01]  /*41e0*/  UMOV UR7, 0x40000040 ;  /* 0x4000004000077882 */ /* 0x000fe20000000000 */
[----:B------:R-:W-:-:S04]  /*41f0*/  F2FP.F16.F32.PACK_AB R39, R40, R41 ;  /* 0x000000292827723e */ /* 0x000fc800000000ff */
[----:B------:R-:W-:Y:S02]  /*4200*/  UMOV UR6, UR10 ;  /* 0x0000000a00067c82 */ /* 0x000fe40008000000 */
        /* <DEDUP_REMOVED lines=19> */
.L_x_32:
[----:B------:R-:W-:-:S04]  /*4340*/  ULEA UR6, UR21, UR49, 0x3 ;  /* 0x0000003115067291 */ /* 0x000fc8000f8e183f */
[----:B------:R-:W-:-:S04]  /*4350*/  UIADD3 UR6, UR6, 0x12428, URZ ;  /* 0x0001242806067890 */ /* 0x000fc8000fffe03f */
[----:B------:R-:W-:-:S09]  /*4360*/  UPRMT UR6, URZ, 0x654, UR6 ;  /* 0x000006543f067896 */ /* 0x000fd20008000006 */
[----:B------:R-:W-:Y:S01]  /*4370*/  SYNCS.ARRIVE.TRANS64.RED.A1T0 RZ, [UR6], RZ ;  /* 0x000000ffffff79a7 */ /* 0x000fe20008100406 */
[----:B------:R-:W-:Y:S05]  /*4380*/  @P1 BRA `(.L_x_33) ;  /* 0x0000000000041947 */ /* 0x000fea0003800000 */
[----:B------:R-:W-:Y:S01]  /*4390*/  BPT.TRAP 0x1 ;  /* 0x000000040000795c */ /* 0x000fe20000300000 */
.L_x_33:
[----:B------:R-:W-:-:S04]  /*43a0*/  UIADD3 UR21, UR21, 0x1, URZ ;  /* 0x0000000115157890 */ /* 0x000fc8000fffe03f */
[----:B------:R-:W-:-:S04]  /*43b0*/  UISETP.NE.AND UP0, UPT, UR21, 0x5, UPT ;  /* 0x000000051500788c */ /* 0x000fc8000bf05270 */
[----:B------:R-:W-:Y:S01]  /*43c0*/  USEL UR21, UR21, URZ, UP0 ;  /* 0x0000003f15157287 */ /* 0x000fe20008000000 */
[----:B------:R-:W-:Y:S11]  /*43d0*/  @!P0 BRA `(.L_x_34) ;  /* 0x0000000000048947 */ /* 0x000ff60003800000 */
[----:B------:R-:W-:Y:S01]  /*43e0*/  BPT.TRAP 0x1 ;  /* 0x000000040000795c */ /* 0x000fe20000300000 */
.L_x_34:
[----:B------:R-:W-:-:S04]  /*43f0*/  ULEA UR6, UR21, UR49, 0x3 ;  /* 0x0000003115067291 */ /* 0x000fc8000f8e183f */
[----:B------:R-:W-:-:S04]  /*4400*/  UIADD3 UR6, UR6, 0x12428, URZ ;  /* 0x0001242806067890 */ /* 0x000fc8000fffe03f */
[----:B------:R-:W-:-:S09]  /*4410*/  UPRMT UR6, URZ, 0x654, UR6 ;  /* 0x000006543f067896 */ /* 0x000fd20008000006 */
[----:B------:R-:W-:Y:S01]  /*4420*/  SYNCS.ARRIVE.TRANS64.RED.A1T0 RZ, [UR6], RZ ;  /* 0x000000ffffff79a7 */ /* 0x000fe20008100406 */
[----:B------:R-:W-:Y:S05]  /*4430*/  @P1 BRA `(.L_x_35) ;  /* 0x0000000000041947 */ /* 0x000fea0003800000 */
[----:B------:R-:W-:Y:S01]  /*4440*/  BPT.TRAP 0x1 ;  /* 0x000000040000795c */ /* 0x000fe20000300000 */
.L_x_35:
[----:B------:R-:W-:Y:S01]  /*4450*/  UIADD3 UR36, UR36, 0x1, URZ ;  /* 0x0000000124247890 */ /* 0x000fe2000fffe03f */
[C---:B------:R-:W-:Y:S01]  /*4460*/  ISETP.GT.AND P2, PT, R7.reuse, 0x2, PT ;  /* 0x000000020700780c */ /* 0x040fe20003f44270 */
[----:B------:R-:W-:Y:S01]  /*4470*/  UIADD3 UR21, UR21, 0x1, URZ ;  /* 0x0000000115157890 */ /* 0x000fe2000fffe03f */
[----:B------:R-:W-:Y:S01]  /*4480*/  VIADD R7, R7, 0xffffffff ;  /* 0xffffffff07077836 */ /* 0x000fe20000000000 */
[----:B------:R-:W-:Y:S01]  /*4490*/  UISETP.NE.AND UP1, UPT, UR36, 0x5, UPT ;  /* 0x000000052400788c */ /* 0x000fe2000bf25270 */
[----:B------:R-:W-:Y:S01]  /*44a0*/  VIADD R3, R3, 0x40 ;  /* 0x0000004003037836 */ /* 0x000fe20000000000 */
[----:B------:R-:W-:Y:S01]  /*44b0*/  UISETP.NE.AND UP0, UPT, UR21, 0x5, UPT ;  /* 0x000000051500788c */ /* 0x000fe2000bf05270 */
[----:B------:R-:W-:Y:S01]  /*44c0*/  MOV R9, R4 ;  /* 0x0000000400097202 */ /* 0x000fe20000000f00 */
[----:B------:R-:W-:Y:S01]  /*44d0*/  USEL UR6, URZ, 0x1, UP1 ;  /* 0x000000013f067887 */ /* 0x000fe20008800000 */
[----:B-1----:R-:W-:Y:S01]  /*44e0*/  IMAD.MOV.U32 R11, RZ, RZ, R5 ;  /* 0x000000ffff0b7224 */ /* 0x002fe200078e0005 */
[----:B------:R-:W-:-:S02]  /*44f0*/  USEL UR21, UR21, URZ, UP0 ;  /* 0x0000003f15157287 */ /* 0x000fc40008000000 */
[----:B------:R-:W-:Y:S02]  /*4500*/  USEL UR36, UR36, URZ, UP1 ;  /* 0x0000003f24247287 */ /* 0x000fe40008800000 */
[----:B------:R-:W-:Y:S01]  /*4510*/  LOP3.LUT R18, R18, UR6, RZ, 0x3c, !PT ;  /* 0x0000000612127c12 */ /* 0x000fe2000f8e3cff */
[----:B------:R-:W-:Y:S09]  /*4520*/  @P2 BRA `(.L_x_36) ;  /* 0xffffffe400dc2947 */ /* 0x000ff2000383ffff */
.L_x_25:
[----:B------:R-:W-:-:S13]  /*4530*/  ISETP.GE.AND P2, PT, R7, 0x1, PT ;  /* 0x000000010700780c */ /* 0x000fda0003f46270 */
[----:B------:R-:W-:Y:S05]  /*4540*/  @!P2 BRA `(.L_x_37) ;  /* 0x0000001c0038a947 */ /* 0x000fea0003800000 */
[----:B------:R-:W-:Y:S01]  /*4550*/  IMAD.MOV.U32 R8, RZ, RZ, R4 ;  /* 0x000000ffff087224 */ /* 0x000fe200078e0004 */
[----:B------:R-:W-:Y:S01]  /*4560*/  ULDC UR22, c[0x0][0x28c] ;  /* 0x0000a30000167ab9 */ /* 0x000fe20000000800 */
[----:B------:R-:W-:Y:S01]  /*4570*/  IMAD.MOV.U32 R9, RZ, RZ, R5 ;  /* 0x000000ffff097224 */ /* 0x000fe200078e0005 */
[----:B------:R-:W-:-:S06]  /*4580*/  ULDC UR23, c[0x0][0x604] ;  /* 0x0001810000177ab9 */ /* 0x000fcc0000000800 */
.L_x_48:
[----:B------:R-:W-:Y:S05]  /*4590*/  @!P0 BRA `(.L_x_38) ;  /* 0x0000000000048947 */ /* 0x000fea0003800000 */
[----:B------:R-:W-:Y:S01]  /*45a0*/  BPT.TRAP 0x1 ;  /* 0x000000040000795c */ /* 0x000fe20000300000 */
.L_x_38:
[----:B------:R-:W-:Y:S01]  /*45b0*/  ULEA UR6, UR36, UR49, 0x3 ;  /* 0x0000003124067291 */ /* 0x000fe2000f8e183f */
[----:B------:R-:W-:-:S08]  /*45c0*/  SHF.L.U32 R4, R18, 0x1f, RZ ;  /* 0x0000001f12047819 */ /* 0x000fd000000006ff */
[----:B------:R-:W1:Y:S02]  /*45d0*/  SYNCS.PHASECHK.TRANS64.TRYWAIT P2, [UR6+0x12400], R4 ;  /* 0x01240004ff0075a7 */ /* 0x000e640008040146 */
[----:B-1----:R-:W-:Y:S05]  /*45e0*/  @!P2 BRA `(.L_x_39) ;  /* 0x0000004c0014a947 */ /* 0x002fea0003800000 */
.L_x_126:
        /* <DEDUP_REMOVED lines=27> */
.L_x_40:
[C---:B-1----:R-:W-:Y:S01]  /*47a0*/  IADD3 R4, R3.reuse, 0x1, RZ ;  /* 0x0000000103047810 */ /* 0x042fe20007ffe0ff */
[C---:B------:R-:W-:Y:S01]  /*47b0*/  VIADD R5, R3.reuse, 0x8 ;  /* 0x0000000803057836 */ /* 0x040fe20000000000 */
[C---:B------:R-:W-:Y:S01]  /*47c0*/  ISETP.GE.AND P5, PT, R3.reuse, UR22, PT ;  /* 0x0000001603007c0c */ /* 0x040fe2000bfa6270 */
[C---:B------:R-:W-:Y:S01]  /*47d0*/  VIADD R10, R3.reuse, 0x9 ;  /* 0x00000009030a7836 */ /* 0x040fe20000000000 */
[----:B------:R-:W-:Y:S01]  /*47e0*/  ISETP.GE.AND P6, PT, R4, UR22, PT ;  /* 0x0000001604007c0c */ /* 0x000fe2000bfc6270 */
[----:B------:R-:W-:Y:S01]  /*47f0*/  ULEA UR6, UR36, UR49, 0x3 ;  /* 0x0000003124067291 */ /* 0x000fe2000f8e183f */
[----:B------:R-:W-:Y:S02]  /*4800*/  IADD3 R4, R3, 0x10, RZ ;  /* 0x0000001003047810 */ /* 0x000fe40007ffe0ff */
[----:B------:R-:W-:Y:S01]  /*4810*/  ISETP.GE.AND P3, PT, R5, UR22, PT ;  /* 0x0000001605007c0c */ /* 0x000fe2000bf66270 */
[C---:B------:R-:W-:Y:S01]  /*4820*/  VIADD R5, R3.reuse, 0x18 ;  /* 0x0000001803057836 */ /* 0x040fe20000000000 */
[----:B------:R-:W-:Y:S01]  /*4830*/  ISETP.GE.AND P4, PT, R4, UR22, PT ;  /* 0x0000001604007c0c */ /* 0x000fe2000bf86270 */
[----:B------:R-:W-:Y:S01]  /*4840*/  VIADD R4, R3, 0x11 ;  /* 0x0000001103047836 */ /* 0x000fe20000000000 */
[----:B------:R-:W-:-:S02]  /*4850*/  FSEL R26, R26, -INF , !P5 ;  /* 0xff8000001a1a7808 */ /* 0x000fc40006800000 */
[----:B------:R-:W-:Y:S02]  /*4860*/  FSEL R25, R25, -INF , !P6 ;  /* 0xff80000019197808 */ /* 0x000fe40007000000 */
[----:B------:R-:W-:Y:S02]  /*4870*/  FSEL R27, R27, -INF , !P6 ;  /* 0xff8000001b1b7808 */ /* 0x000fe40007000000 */
[----:B------:R-:W-:Y:S02]  /*4880*/  FSEL R11, R24, -INF , !P5 ;  /* 0xff800000180b7808 */ /* 0x000fe40006800000 */
[----:B------:R-:W-:Y:S02]  /*4890*/  ISETP.GE.AND P6, PT, R5, UR22, PT ;  /* 0x0000001605007c0c */ /* 0x000fe4000bfc6270 */
[----:B------:R-:W-:Y:S02]  /*48a0*/  ISETP.GE.AND P5, PT, R4, UR22, PT ;  /* 0x0000001604007c0c */ /* 0x000fe4000bfa6270 */
[----:B------:R-:W-:-:S02]  /*48b0*/  IADD3 R5, R3, 0x19, RZ ;  /* 0x0000001903057810 */ /* 0x000fc40007ffe0ff */
[----:B------:R-:W-:Y:S02]  /*48c0*/  FMNMX R4, R26, R9, !PT ;  /* 0x000000091a047209 */ /* 0x000fe40007800000 */
[----:B------:R-:W-:Y:S02]  /*48d0*/  FSEL R28, R28, -INF , !P3 ;  /* 0xff8000001c1c7808 */ /* 0x000fe40005800000 */
[----:B------:R-:W-:Y:S02]  /*48e0*/  FSEL R30, R30, -INF , !P3 ;  /* 0xff8000001e1e7808 */ /* 0x000fe40005800000 */
[----:B------:R-:W-:Y:S02]  /*48f0*/  ISETP.GE.AND P3, PT, R5, UR22, PT ;  /* 0x0000001605007c0c */ /* 0x000fe4000bf66270 */
[----:B------:R-:W-:Y:S01]  /*4900*/  ISETP.GE.AND P2, PT, R10, UR22, PT ;  /* 0x000000160a007c0c */ /* 0x000fe2000bf46270 */
[----:B------:R-:W-:Y:S01]  /*4910*/  VIADD R10, R3, 0x20 ;  /* 0x00000020030a7836 */ /* 0x000fe20000000000 */
[----:B------:R-:W-:-:S02]  /*4920*/  FMNMX R5, R27, R4, !PT ;  /* 0x000000041b057209 */ /* 0x000fc40007800000 */
[----:B------:R-:W-:Y:S02]  /*4930*/  FSEL R31, R31, -INF , !P2 ;  /* 0xff8000001f1f7808 */ /* 0x000fe40005000000 */
[----:B------:R-:W-:Y:S02]  /*4940*/  FMNMX R4, R30, R5, !PT ;  /* 0x000000051e047209 */ /* 0x000fe40007800000 */
[----:B------:R-:W-:Y:S02]  /*4950*/  FSEL R34, R34, -INF , !P4 ;  /* 0xff80000022227808 */ /* 0x000fe40006000000 */
[----:B------:R-:W-:Y:S02]  /*4960*/  FMNMX R5, R31, R4, !PT ;  /* 0x000000041f057209 */ /* 0x000fe40007800000 */
[----:B------:R-:W-:Y:S02]  /*4970*/  FSEL R29, R29, -INF , !P2 ;  /* 0xff8000001d1d7808 */ /* 0x000fe40005000000 */
[----:B------:R-:W-:-:S02]  /*4980*/  FSEL R35, R35, -INF , !P5 ;  /* 0xff80000023237808 */ /* 0x000fc40006800000 */
[----:B------:R-:W-:Y:S02]  /*4990*/  FMNMX R4, R34, R5, !PT ;  /* 0x0000000522047209 */ /* 0x000fe40007800000 */
[----:B------:R-:W-:Y:S01]  /*49a0*/  ISETP.GE.AND P2, PT, R10, UR22, PT ;  /* 0x000000160a007c0c */ /* 0x000fe2000bf46270 */
[----:B------:R-:W-:Y:S01]  /*49b0*/  VIADD R10, R3, 0x21 ;  /* 0x00000021030a7836 */ /* 0x000fe20000000000 */
[----:B------:R-:W-:Y:S02]  /*49c0*/  FSEL R38, R38, -INF , !P6 ;  /* 0xff80000026267808 */ /* 0x000fe40007000000 */
[----:B------:R-:W-:Y:S02]  /*49d0*/  FMNMX R5, R35, R4, !PT ;  /* 0x0000000423057209 */ /* 0x000fe40007800000 */
[----:B------:R-:W-:Y:S02]  /*49e0*/  FSEL R33, R33, -INF , !P5 ;  /* 0xff80000021217808 */ /* 0x000fe40006800000 */
[----:B------:R-:W-:Y:S01]  /*49f0*/  ISETP.GE.AND P5, PT, R10, UR22, PT ;  /* 0x000000160a007c0c */ /* 0x000fe2000bfa6270 */
[----:B------:R-:W-:Y:S01]  /*4a00*/  VIADD R10, R3, 0x29 ;  /* 0x00000029030a7836 */ /* 0x000fe20000000000 */
[----:B------:R-:W-:-:S02]  /*4a10*/  FSEL R39, R39, -INF , !P3 ;  /* 0xff80000027277808 */ /* 0x000fc40005800000 */
[----:B------:R-:W-:Y:S02]  /*4a20*/  FMNMX R4, R38, R5, !PT ;  /* 0x0000000526047209 */ /* 0x000fe40007800000 */
[----:B------:R-:W-:Y:S02]  /*4a30*/  IADD3 R12, R3, 0x28, RZ ;  /* 0x00000028030c7810 */ /* 0x000fe40007ffe0ff */
[----:B------:R-:W-:Y:S02]  /*4a40*/  FSEL R36, R36, -INF , !P6 ;  /* 0xff80000024247808 */ /* 0x000fe40007000000 */
[----:B------:R-:W-:Y:S02]  /*4a50*/  FSEL R42, R42, -INF , !P2 ;  /* 0xff8000002a2a7808 */ /* 0x000fe40005000000 */
[----:B------:R-:W-:Y:S02]  /*4a60*/  FMNMX R5, R39, R4, !PT ;  /* 0x0000000427057209 */ /* 0x000fe40007800000 */
[----:B------:R-:W-:Y:S01]  /*4a70*/  ISETP.GE.AND P6, PT, R10, UR22, PT ;  /* 0x000000160a007c0c */ /* 0x000fe2000bfc6270 */
[----:B------:R-:W-:Y:S01]  /*4a80*/  VIADD R10, R3, 0x30 ;  /* 0x00000030030a7836 */ /* 0x000fe20000000000 */
[----:B------:R-:W-:-:S02]  /*4a90*/  FSEL R32, R32, -INF , !P4 ;  /* 0xff80000020207808 */ /* 0x000fc40006000000 */
[----:B------:R-:W-:Y:S02]  /*4aa0*/  ISETP.GE.AND P4, PT, R12, UR22, PT ;  /* 0x000000160c007c0c */ /* 0x000fe4000bf86270 */
[----:B------:R-:W-:Y:S02]  /*4ab0*/  FSEL R43, R43, -INF , !P5 ;  /* 0xff8000002b2b7808 */ /* 0x000fe40006800000 */
[----:B------:R-:W-:Y:S02]  /*4ac0*/  FMNMX R4, R42, R5, !PT ;  /* 0x000000052a047209 */ /* 0x000fe40007800000 */
[----:B------:R-:W-:Y:S02]  /*4ad0*/  FSEL R37, R37, -INF , !P3 ;  /* 0xff80000025257808 */ /* 0x000fe40005800000 */
[----:B------:R-:W-:Y:S02]  /*4ae0*/  ISETP.GE.AND P3, PT, R10, UR22, PT ;  /* 0x000000160a007c0c */ /* 0x000fe4000bf66270 */
[----:B------:R-:W-:-:S02]  /*4af0*/  IADD3 R10, R3, 0x31, RZ ;  /* 0x00000031030a7810 */ /* 0x000fc40007ffe0ff */
[----:B------:R-:W-:Y:S02]  /*4b00*/  FSEL R46, R46, -INF , !P4 ;  /* 0xff8000002e2e7808 */ /* 0x000fe40006000000 */
[----:B------:R-:W-:Y:S02]  /*4b10*/  FMNMX R5, R43, R4, !PT ;  /* 0x000000042b057209 */ /* 0x000fe40007800000 */
[----:B------:R-:W-:Y:S02]  /*4b20*/  FSEL R40, R40, -INF , !P2 ;  /* 0xff80000028287808 */ /* 0x000fe40005000000 */
[----:B------:R-:W-:Y:S01]  /*4b30*/  ISETP.GE.AND P2, PT, R10, UR22, PT ;  /* 0x000000160a007c0c */ /* 0x000fe2000bf46270 */
[----:B------:R-:W-:Y:S01]  /*4b40*/  VIADD R10, R3, 0x38 ;  /* 0x00000038030a7836 */ /* 0x000fe20000000000 */
[----:B------:R-:W-:Y:S02]  /*4b50*/  FSEL R47, R47, -INF , !P6 ;  /* 0xff8000002f2f7808 */ /* 0x000fe40007000000 */
[----:B------:R-:W-:-:S02]  /*4b60*/  FMNMX R4, R46, R5, !PT ;  /* 0x000000052e047209 */ /* 0x000fc40007800000 */
        /* <DEDUP_REMOVED lines=8> */
[----:B------:R-:W-:Y:S02]  /*4bf0*/  ISETP.GE.AND P4, PT, R10, UR22, PT ;  /* 0x000000160a007c0c */ /* 0x000fe4000bf86270 */
[----:B------:R-:W-:Y:S02]  /*4c00*/  FSEL R54, R54, -INF , !P5 ;  /* 0xff80000036367808 */ /* 0x000fe40006800000 */
[----:B------:R-:W-:Y:S02]  /*4c10*/  FMNMX R5, R51, R4, !PT ;  /* 0x0000000433057209 */ /* 0x000fe40007800000 */
[----:B------:R-:W-:Y:S02]  /*4c20*/  FSEL R55, R55, -INF , !P4 ;  /* 0xff80000037377808 */ /* 0x000fe40006000000 */
[----:B------:R-:W-:-:S02]  /*4c30*/  FMNMX R4, R54, R5, !PT ;  /* 0x0000000536047209 */ /* 0x000fc40007800000 */
[----:B------:R-:W-:Y:S02]  /*4c40*/  P2R R13, PR, RZ, 0x2 ;  /* 0x00000002ff0d7803 */ /* 0x000fe40000000000 */
[----:B------:R-:W-:Y:S02]  /*4c50*/  FMNMX R10, R55, R4, !PT ;  /* 0x00000004370a7209 */ /* 0x000fe40007800000 */
[----:B------:R-:W-:Y:S02]  /*4c60*/  FMNMX R4, R11, R8, !PT ;  /* 0x000000080b047209 */ /* 0x000fe40007800000 */
[----:B------:R-:W-:Y:S01]  /*4c70*/  FSEL R45, R45, -INF , !P6 ;  /* 0xff8000002d2d7808 */ /* 0x000fe20007000000 */
[----:B------:R-:W1:Y:S01]  /*4c80*/  SHFL.BFLY PT, R5, R10, 0x1, 0x1f ;  /* 0x0c201f000a057f89 */ /* 0x000e6200000e0000 */
[----:B------:R-:W-:Y:S02]  /*4c90*/  FSEL R48, R48, -INF , !P3 ;  /* 0xff80000030307808 */ /* 0x000fe40005800000 */
[----:B------:R-:W-:-:S02]  /*4ca0*/  FSEL R52, R52, -INF , !P5 ;  /* 0xff80000034347808 */ /* 0x000fc40006800000 */
[----:B------:R-:W-:Y:S02]  /*4cb0*/  FSEL R49, R49, -INF , !P2 ;  /* 0xff80000031317808 */ /* 0x000fe40005000000 */
[----:B------:R-:W-:Y:S02]  /*4cc0*/  FSEL R53, R53, -INF , !P4 ;  /* 0xff80000035357808 */ /* 0x000fe40006000000 */
[----:B-1----:R-:W-:-:S05]  /*4cd0*/  FMNMX R12, R10, R5, !PT ;  /* 0x000000050a0c7209 */ /* 0x002fca0007800000 */
[----:B------:R-:W1:Y:S02]  /*4ce0*/  SHFL.BFLY PT, R5, R12, 0x2, 0x1f ;  /* 0x0c401f000c057f89 */ /* 0x000e6400000e0000 */
[----:B-1----:R-:W-:-:S04]  /*4cf0*/  FMNMX R5, R12, R5, !PT ;  /* 0x000000050c057209 */ /* 0x002fc80007800000 */
[----:B------:R-:W-:-:S04]  /*4d00*/  FSETP.NEU.AND P1, PT, R5, -INF , PT ;  /* 0xff8000000500780b */ /* 0x000fc80003f2d000 */
[----:B------:R-:W-:Y:S02]  /*4d10*/  FSEL R14, R5, RZ, P1 ;  /* 0x000000ff050e7208 */ /* 0x000fe40000800000 */
[----:B------:R-:W-:Y:S02]  /*4d20*/  ISETP.NE.AND P1, PT, R13, RZ, PT ;  /* 0x000000ff0d00720c */ /* 0x000fe40003f25270 */
[----:B------:R-:W-:Y:S01]  /*4d30*/  FMNMX R13, R25, R4, !PT ;  /* 0x00000004190d7209 */ /* 0x000fe20007800000 */
[C---:B------:R-:W-:Y:S01]  /*4d40*/  FMUL R10, R14.reuse, UR23 ;  /* 0x000000170e0a7c20 */ /* 0x040fe20008400000 */
[----:B------:R-:W-:Y:S02]  /*4d50*/  FADD R14, -R14, R9 ;  /* 0x000000090e0e7221 */ /* 0x000fe40000000100 */
[----:B------:R-:W-:Y:S01]  /*4d60*/  FMNMX R4, R28, R13, !PT ;  /* 0x0000000d1c047209 */ /* 0x000fe20007800000 */
[--C-:B------:R-:W-:Y:S01]  /*4d70*/  FFMA R26, R26, UR23, -R10.reuse ;  /* 0x000000171a1a7c23 */ /* 0x100fe2000800080a */
[--C-:B------:R-:W-:Y:S01]  /*4d80*/  FFMA R27, R27, UR23, -R10.reuse ;  /* 0x000000171b1b7c23 */ /* 0x100fe2000800080a */
        /* <DEDUP_REMOVED lines=17> */
[----:B------:R-:W-:Y:S01]  /*4ea0*/  FMNMX R13, R37, R4, !PT ;  /* 0x00000004250d7209 */ /* 0x000fe20007800000 */
[--C-:B------:R-:W-:Y:S01]  /*4eb0*/  FFMA R21, R47, UR23, -R10.reuse ;  /* 0x000000172f157c23 */ /* 0x100fe2000800080a */
[----:B------:R-:W-:Y:S01]  /*4ec0*/  FSETP.GEU.AND P4, PT, R34, -126, PT ;  /* 0xc2fc00002200780b */ /* 0x000fe20003f8e000 */
[----:B------:R-:W-:Y:S01]  /*4ed0*/  @!P3 FMUL R27, R27, 0.5 ;  /* 0x3f0000001b1bb820 */ /* 0x000fe20000400000 */
[----:B------:R-:W-:Y:S01]  /*4ee0*/  FMNMX R4, R40, R13, !PT ;  /* 0x0000000d28047209 */ /* 0x000fe20007800000 */
[----:B------:R-:W1:Y:S01]  /*4ef0*/  MUFU.EX2 R88, R26 ;  /* 0x0000001a00587308 */ /* 0x000e620000000800 */
[--C-:B------:R-:W-:Y:S01]  /*4f00*/  FFMA R51, R51, UR23, -R10.reuse ;  /* 0x0000001733337c23 */ /* 0x100fe2000800080a */
[----:B------:R-:W-:Y:S01]  /*4f10*/  @!P5 FMUL R31, R31, 0.5 ;  /* 0x3f0000001f1fd820 */ /* 0x000fe20000400000 */
[----:B------:R-:W-:Y:S01]  /*4f20*/  FMNMX R13, R41, R4, !PT ;  /* 0x00000004290d7209 */ /* 0x000fe20007800000 */
[--C-:B------:R-:W-:Y:S01]  /*4f30*/  FFMA R23, R50, UR23, -R10.reuse ;  /* 0x0000001732177c23 */ /* 0x100fe2000800080a */
[----:B------:R-:W-:Y:S01]  /*4f40*/  FFMA R55, R55, UR23, -R10 ;  /* 0x0000001737377c23 */ /* 0x000fe2000800080a */
[----:B------:R-:W-:Y:S01]  /*4f50*/  @!P2 FMUL R30, R30, 0.5 ;  /* 0x3f0000001e1ea820 */ /* 0x000fe20000400000 */
[----:B------:R-:W-:Y:S01]  /*4f60*/  FMNMX R4, R44, R13, !PT ;  /* 0x0000000d2c047209 */ /* 0x000fe20007800000 */
[----:B------:R-:W2:Y:S01]  /*4f70*/  MUFU.EX2 R89, R27 ;  /* 0x0000001b00597308 */ /* 0x000ea20000000800 */
[----:B------:R-:W-:Y:S01]  /*4f80*/  FMUL R14, R14, UR23 ;  /* 0x000000170e0e7c20 */ /* 0x000fe20008400000 */
[----:B------:R-:W-:Y:S01]  /*4f90*/  @!P4 FMUL R34, R34, 0.5 ;  /* 0x3f0000002222c820 */ /* 0x000fe20000400000 */
[----:B------:R-:W-:-:S04]  /*4fa0*/  FMNMX R13, R45, R4, !PT ;  /* 0x000000042d0d7209 */ /* 0x000fc80007800000 */
[----:B------:R-:W-:Y:S01]  /*4fb0*/  FMNMX R4, R48, R13, !PT ;  /* 0x0000000d30047209 */ /* 0x000fe20007800000 */
[----:B------:R-:W3:Y:S01]  /*4fc0*/  MUFU.EX2 R35, R31 ;  /* 0x0000001f00237308 */ /* 0x000ee20000000800 */
[----:B-1----:R-:W-:Y:S01]  /*4fd0*/  @!P6 FMUL R88, R88, R88 ;  /* 0x000000585858e220 */ /* 0x002fe20000400000 */
[----:B------:R-:W-:Y:S02]  /*4fe0*/  FSETP.GEU.AND P6, PT, R12, -126, PT ;  /* 0xc2fc00000c00780b */ /* 0x000fe40003fce000 */
[----:B------:R-:W-:-:S04]  /*4ff0*/  FMNMX R13, R49, R4, !PT ;  /* 0x00000004310d7209 */ /* 0x000fc80007800000 */
[----:B------:R-:W-:Y:S01]  /*5000*/  FMNMX R4, R52, R13, !PT ;  /* 0x0000000d34047209 */ /* 0x000fe20007800000 */
[----:B------:R-:W1:Y:S01]  /*5010*/  MUFU.EX2 R90, R30 ;  /* 0x0000001e005a7308 */ /* 0x000e620000000800 */
[----:B--2---:R-:W-:Y:S01]  /*5020*/  @!P3 FMUL R89, R89, R89 ;  /* 0x000000595959b220 */ /* 0x004fe20000400000 */
[----:B------:R-:W-:Y:S02]  /*5030*/  FSETP.GEU.AND P3, PT, R38, -126, PT ;  /* 0xc2fc00002600780b */ /* 0x000fe40003f6e000 */
[----:B------:R-:W-:Y:S02]  /*5040*/  FMNMX R4, R53, R4, !PT ;  /* 0x0000000435047209 */ /* 0x000fe40007800000 */
[----:B------:R-:W-:Y:S02]  /*5050*/  @!P6 FMUL R12, R12, 0.5 ;  /* 0x3f0000000c0ce820 */ /* 0x000fe40000400000 */
[----:B------:R-:W2:Y:S01]  /*5060*/  MUFU.EX2 R91, R34 ;  /* 0x00000022005b7308 */ /* 0x000ea20000000800 */
[----:B------:R-:W4:Y:S01]  /*5070*/  SHFL.BFLY PT, R13, R4, 0x1, 0x1f ;  /* 0x0c201f00040d7f89 */ /* 0x000f2200000e0000 */
[----:B---3--:R-:W-:Y:S01]  /*5080*/  @!P5 FMUL R35, R35, R35 ;  /* 0x000000232323d220 */ /* 0x008fe20000400000 */
[----:B------:R-:W-:-:S04]  /*5090*/  FSETP.GEU.AND P5, PT, R15, -126, PT ;  /* 0xc2fc00000f00780b */ /* 0x000fc80003fae000 */
[----:B------:R-:W-:Y:S01]  /*50a0*/  @!P3 FMUL R38, R38, 0.5 ;  /* 0x3f0000002626b820 */ /* 0x000fe20000400000 */
[----:B------:R3:W5:Y:S01]  /*50b0*/  MUFU.EX2 R42, R12 ;  /* 0x0000000c002a7308 */ /* 0x0007620000000800 */
[----:B-1----:R-:W-:Y:S01]  /*50c0*/  @!P2 FMUL R90, R90, R90 ;  /* 0x0000005a5a5aa220 */ /* 0x002fe20000400000 */
[----:B------:R-:W-:-:S06]  /*50d0*/  FSETP.GEU.AND P2, PT, R39, -126, PT ;  /* 0xc2fc00002700780b */ /* 0x000fcc0003f4e000 */
[----:B------:R-:W1:Y:S01]  /*50e0*/  MUFU.EX2 R43, R38 ;  /* 0x00000026002b7308 */ /* 0x000e620000000800 */
[----:B--2---:R-:W-:Y:S01]  /*50f0*/  @!P4 FMUL R91, R91, R91 ;  /* 0x0000005b5b5bc220 */ /* 0x004fe20000400000 */
[----:B------:R-:W-:Y:S01]  /*5100*/  FSETP.GEU.AND P4, PT, R20, -126, PT ;  /* 0xc2fc00001400780b */ /* 0x000fe20003f8e000 */
[----:B------:R-:W-:Y:S01]  /*5110*/  @!P5 FMUL R15, R15, 0.5 ;  /* 0x3f0000000f0fd820 */ /* 0x000fe20000400000 */
[----:B---3--:R-:W-:-:S03]  /*5120*/  FFMA R12, R46, UR23, -R10 ;  /* 0x000000172e0c7c23 */ /* 0x008fc6000800080a */
[----:B------:R-:W-:Y:S01]  /*5130*/  @!P2 FMUL R39, R39, 0.5 ;  /* 0x3f0000002727a820 */ /* 0x000fe20000400000 */
[----:B------:R2:W3:Y:S01]  /*5140*/  MUFU.EX2 R93, R15 ;  /* 0x0000000f005d7308 */ /* 0x0004e20000000800 */
[----:B----4-:R-:W-:Y:S01]  /*5150*/  FMNMX R4, R4, R13, !PT ;  /* 0x0000000d04047209 */ /* 0x010fe20007800000 */
[----:B-----5:R-:W-:Y:S01]  /*5160*/  @!P6 FMUL R42, R42, R42 ;  /* 0x0000002a2a2ae220 */ /* 0x020fe20000400000 */
[----:B------:R-:W-:-:S03]  /*5170*/  FSETP.GEU.AND P6, PT, R12, -126, PT ;  /* 0xc2fc00000c00780b */ /* 0x000fc60003fce000 */
[----:B------:R-:W4:Y:S01]  /*5180*/  SHFL.BFLY PT, R13, R4, 0x2, 0x1f ;  /* 0x0c401f00040d7f89 */ /* 0x000f2200000e0000 */
[----:B------:R-:W-:Y:S01]  /*5190*/  @!P4 FMUL R20, R20, 0.5 ;  /* 0x3f0000001414c820 */ /* 0x000fe20000400000 */
[----:B------:R-:W5:Y:S01]  /*51a0*/  MUFU.EX2 R92, R39 ;  /* 0x00000027005c7308 */ /* 0x000f620000000800 */
[----:B-1----:R-:W-:Y:S01]  /*51b0*/  @!P3 FMUL R43, R43, R43 ;  /* 0x0000002b2b2bb220 */ /* 0x002fe20000400000 */
[----:B------:R-:W-:Y:S01]  /*51c0*/  FSETP.GEU.AND P3, PT, R21, -126, PT ;  /* 0xc2fc00001500780b */ /* 0x000fe20003f6e000 */
[----:B--2---:R-:W-:-:S05]  /*51d0*/  FFMA R15, R54, UR23, -R10 ;  /* 0x00000017360f7c23 */ /* 0x004fca000800080a */
[----:B------:R-:W1:Y:S01]  /*51e0*/  MUFU.EX2 R46, R20 ;  /* 0x00000014002e7308 */ /* 0x000e620000000800 */
[----:B------:R-:W-:Y:S01]  /*51f0*/  @!P6 FMUL R12, R12, 0.5 ;  /* 0x3f0000000c0ce820 */ /* 0x000fe20000400000 */
[----:B---3--:R-:W-:Y:S01]  /*5200*/  @!P5 FMUL R93, R93, R93 ;  /* 0x0000005d5d5dd220 */ /* 0x008fe20000400000 */
[----:B------:R-:W-:-:S04]  /*5210*/  FSETP.GEU.AND P5, PT, R51, -126, PT ;  /* 0xc2fc00003300780b */ /* 0x000fc80003fae000 */
[----:B------:R-:W-:Y:S01]  /*5220*/  @!P3 FMUL R21, R21, 0.5 ;  /* 0x3f0000001515b820 */ /* 0x000fe20000400000 */
[----:B------:R-:W2:Y:S01]  /*5230*/  MUFU.EX2 R47, R12 ;  /* 0x0000000c002f7308 */ /* 0x000ea20000000800 */
[----:B-----5:R-:W-:Y:S01]  /*5240*/  @!P2 FMUL R92, R92, R92 ;  /* 0x0000005c5c5ca220 */ /* 0x020fe20000400000 */
[----:B------:R-:W-:Y:S02]  /*5250*/  FSETP.GEU.AND P2, PT, R23, -126, PT ;  /* 0xc2fc00001700780b */ /* 0x000fe40003f4e000 */
[----:B----4-:R-:W-:-:S04]  /*5260*/  FMNMX R4, R4, R13, !PT ;  /* 0x0000000d04047209 */ /* 0x010fc80007800000 */
[----:B------:R-:W3:Y:S01]  /*5270*/  MUFU.EX2 R50, R21 ;  /* 0x0000001500327308 */ /* 0x000ee20000000800 */
[----:B-1----:R-:W-:Y:S01]  /*5280*/  @!P4 FMUL R46, R46, R46 ;  /* 0x0000002e2e2ec220 */ /* 0x002fe20000400000 */
[----:B------:R-:W-:Y:S01]  /*5290*/  FSETP.NEU.AND P4, PT, R4, -INF , PT ;  /* 0xff8000000400780b */ /* 0x000fe20003f8d000 */
[----:B------:R-:W-:-:S03]  /*52a0*/  @!P5 FMUL R51, R51, 0.5 ;  /* 0x3f0000003333d820 */ /* 0x000fc60000400000 */
[----:B------:R-:W-:Y:S01]  /*52b0*/  FSEL R13, R4, RZ, P4 ;  /* 0x000000ff040d7208 */ /* 0x000fe20002000000 */
[----:B------:R-:W-:Y:S01]  /*52c0*/  @!P2 FMUL R23, R23, 0.5 ;  /* 0x3f0000001717a820 */ /* 0x000fe20000400000 */
[----:B------:R-:W-:Y:S01]  /*52d0*/  FSETP.GEU.AND P4, PT, R15, -126, PT ;  /* 0xc2fc00000f00780b */ /* 0x000fe20003f8e000 */
[----:B------:R-:W1:Y:S01]  /*52e0*/  MUFU.EX2 R51, R51 ;  /* 0x0000003300337308 */ /* 0x000e620000000800 */
[----:B--2---:R-:W-:Y:S01]  /*52f0*/  @!P6 FMUL R47, R47, R47 ;  /* 0x0000002f2f2fe220 */ /* 0x004fe20000400000 */
[----:B------:R-:W-:Y:S01]  /*5300*/  FMUL R10, R13, UR23 ;  /* 0x000000170d0a7c20 */ /* 0x000fe20008400000 */
[----:B------:R-:W-:Y:S01]  /*5310*/  FSETP.GEU.AND P6, PT, R55, -126, PT ;  /* 0xc2fc00003700780b */ /* 0x000fe20003fce000 */
[----:B------:R-:W-:Y:S01]  /*5320*/  FADD R13, -R13, R8 ;  /* 0x000000080d0d7221 */ /* 0x000fe20000000100 */
[----:B------:R-:W-:Y:S01]  /*5330*/  FADD R8, R88, R93 ;  /* 0x0000005d58087221 */ /* 0x000fe20000000000 */
[--C-:B------:R-:W-:Y:S01]  /*5340*/  FFMA R11, R11, UR23, -R10.reuse ;  /* 0x000000170b0b7c23 */ /* 0x100fe2000800080a */
[--C-:B------:R-:W-:Y:S01]  /*5350*/  FFMA R28, R28, UR23, -R10.reuse ;  /* 0x000000171c1c7c23 */ /* 0x100fe2000800080a */
[----:B------:R-:W2:Y:S01]  /*5360*/  MUFU.EX2 R54, R23 ;  /* 0x0000001700367308 */ /* 0x000ea20000000800 */
[----:B---3--:R-:W-:Y:S01]  /*5370*/  @!P3 FMUL R50, R50, R50 ;  /* 0x000000323232b220 */ /* 0x008fe20000400000 */
[--C-:B------:R-:W-:Y:S01]  /*5380*/  FFMA R25, R25, UR23, -R10.reuse ;  /* 0x0000001719197c23 */ /* 0x100fe2000800080a */
[----:B------:R-:W-:Y:S01]  /*5390*/  FSETP.GEU.AND P3, PT, R11, -126, PT ;  /* 0xc2fc00000b00780b */ /* 0x000fe20003f6e000 */
[----:B------:R-:W-:Y:S01]  /*53a0*/  @!P4 FMUL R15, R15, 0.5 ;  /* 0x3f0000000f0fc820 */ /* 0x000fe20000400000 */
[--C-:B------:R-:W-:Y:S01]  /*53b0*/  FFMA R32, R32, UR23, -R10.reuse ;  /* 0x0000001720207c23 */ /* 0x100fe2000800080a */
[--C-:B------:R-:W-:Y:S01]  /*53c0*/  FFMA R33, R33, UR23, -R10.reuse ;  /* 0x0000001721217c23 */ /* 0x100fe2000800080a */
[--C-:B------:R-:W-:Y:S01]  /*53d0*/  FFMA R29, R29, UR23, -R10.reuse ;  /* 0x000000171d1d7c23 */ /* 0x100fe2000800080a */
[----:B------:R-:W-:Y:S01]  /*53e0*/  @!P6 FMUL R55, R55, 0.5 ;  /* 0x3f0000003737e820 */ /* 0x000fe20000400000 */
[----:B-1----:R-:W-:Y:S01]  /*53f0*/  @!P5 FMUL R51, R51, R51 ;  /* 0x000000333333d220 */ /* 0x002fe20000400000 */
[----:B------:R-:W-:Y:S01]  /*5400*/  FSETP.GEU.AND P5, PT, R28, -126, PT ;  /* 0xc2fc00001c00780b */ /* 0x000fe20003fae000 */
[----:B------:R-:W1:Y:S01]  /*5410*/  MUFU.EX2 R94, R15 ;  /* 0x0000000f005e7308 */ /* 0x000e620000000800 */
[--C-:B------:R-:W-:Y:S01]  /*5420*/  FFMA R37, R37, UR23, -R10.reuse ;  /* 0x0000001725257c23 */ /* 0x100fe2000800080a */
[--C-:B------:R-:W-:Y:S01]  /*5430*/  FFMA R36, R36, UR23, -R10.reuse ;  /* 0x0000001724247c23 */ /* 0x100fe2000800080a */
[--C-:B------:R-:W-:Y:S01]  /*5440*/  FFMA R40, R40, UR23, -R10.reuse ;  /* 0x0000001728287c23 */ /* 0x100fe2000800080a */
[--C-:B------:R-:W-:Y:S01]  /*5450*/  FFMA R41, R41, UR23, -R10.reuse ;  /* 0x0000001729297c23 */ /* 0x100fe2000800080a */
[----:B------:R-:W-:Y:S01]  /*5460*/  @!P3 FMUL R11, R11, 0.5 ;  /* 0x3f0000000b0bb820 */ /* 0x000fe20000400000 */
[----:B--2---:R-:W-:Y:S01]  /*5470*/  @!P2 FMUL R54, R54, R54 ;  /* 0x000000363636a220 */ /* 0x004fe20000400000 */
[----:B------:R-:W-:Y:S01]  /*5480*/  FSETP.GEU.AND P2, PT, R25, -126, PT ;  /* 0xc2fc00001900780b */ /* 0x000fe20003f4e000 */
[----:B------:R-:W2:Y:S01]  /*5490*/  MUFU.EX2 R55, R55 ;  /* 0x0000003700377308 */ /* 0x000ea20000000800 */
[--C-:B------:R-:W-:Y:S01]  /*54a0*/  FFMA R44, R44, UR23, -R10.reuse ;  /* 0x000000172c2c7c23 */ /* 0x100fe2000800080a */
[--C-:B------:R-:W-:Y:S01]  /*54b0*/  FFMA R45, R45, UR23, -R10.reuse ;  /* 0x000000172d2d7c23 */ /* 0x100fe2000800080a */
[--C-:B------:R-:W-:Y:S01]  /*54c0*/  FFMA R48, R48, UR23, -R10.reuse ;  /* 0x0000001730307c23 */ /* 0x100fe2000800080a */
[----:B------:R-:W-:Y:S01]  /*54d0*/  @!P5 FMUL R28, R28, 0.5 ;  /* 0x3f0000001c1cd820 */ /* 0x000fe20000400000 */
[--C-:B------:R-:W-:Y:S01]  /*54e0*/  FFMA R49, R49, UR23, -R10.reuse ;  /* 0x0000001731317c23 */ /* 0x100fe2000800080a */
[--C-:B------:R-:W-:Y:S01]  /*54f0*/  FFMA R52, R52, UR23, -R10.reuse ;  /* 0x0000001734347c23 */ /* 0x100fe2000800080a */
[----:B------:R-:W-:Y:S01]  /*5500*/  FFMA R10, R53, UR23, -R10 ;  /* 0x00000017350a7c23 */ /* 0x000fe2000800080a */
[----:B------:R-:W3:Y:S01]  /*5510*/  MUFU.EX2 R24, R11 ;  /* 0x0000000b00187308 */ /* 0x000ee20000000800 */
[----:B-1----:R-:W-:Y:S01]  /*5520*/  @!P4 FMUL R94, R94, R94 ;  /* 0x0000005e5e5ec220 */ /* 0x002fe20000400000 */
[----:B------:R-:W-:Y:S01]  /*5530*/  FSETP.GEU.AND P4, PT, R29, -126, PT ;  /* 0xc2fc00001d00780b */ /* 0x000fe20003f8e000 */
[----:B------:R-:W-:Y:S01]  /*5540*/  FMUL R13, R13, UR23 ;  /* 0x000000170d0d7c20 */ /* 0x000fe20008400000 */
[----:B------:R-:W-:Y:S01]  /*5550*/  @!P2 FMUL R25, R25, 0.5 ;  /* 0x3f0000001919a820 */ /* 0x000fe20000400000 */
[----:B------:R-:W-:Y:S01]  /*5560*/  FADD R20, R90, R47 ;  /* 0x0000002f5a147221 */ /* 0x000fe20000000000 */
[----:B------:R-:W-:-:S02]  /*5570*/  FADD R27, R43, R94 ;  /* 0x0000005e2b1b7221 */ /* 0x000fc40000000000 */
[----:B------:R-:W1:Y:S01]  /*5580*/  MUFU.EX2 R26, R28 ;  /* 0x0000001c001a7308 */ /* 0x000e620000000800 */
[----:B--2---:R-:W-:Y:S01]  /*5590*/  @!P6 FMUL R55, R55, R55 ;  /* 0x000000373737e220 */ /* 0x004fe20000400000 */
[----:B------:R-:W-:-:S05]  /*55a0*/  FSETP.GEU.AND P6, PT, R32, -126, PT ;  /* 0xc2fc00002000780b */ /* 0x000fca0003fce000 */
[----:B------:R-:W-:Y:S01]  /*55b0*/  @!P4 FMUL R29, R29, 0.5 ;  /* 0x3f0000001d1dc820 */ /* 0x000fe20000400000 */
[----:B------:R2:W4:Y:S01]  /*55c0*/  MUFU.EX2 R15, R25 ;  /* 0x00000019000f7308 */ /* 0x0005220000000800 */
[----:B---3--:R-:W-:Y:S01]  /*55d0*/  @!P3 FMUL R24, R24, R24 ;  /* 0x000000181818b220 */ /* 0x008fe20000400000 */
[----:B------:R-:W-:-:S05]  /*55e0*/  FSETP.GEU.AND P3, PT, R33, -126, PT ;  /* 0xc2fc00002100780b */ /* 0x000fca0003f6e000 */
[----:B------:R-:W-:Y:S01]  /*55f0*/  @!P6 FMUL R32, R32, 0.5 ;  /* 0x3f0000002020e820 */ /* 0x000fe20000400000 */
[----:B------:R3:W5:Y:S01]  /*5600*/  MUFU.EX2 R11, R29 ;  /* 0x0000001d000b7308 */ /* 0x0007620000000800 */
[----:B-1----:R-:W-:Y:S01]  /*5610*/  @!P5 FMUL R26, R26, R26 ;  /* 0x0000001a1a1ad220 */ /* 0x002fe20000400000 */
[----:B------:R-:W-:Y:S01]  /*5620*/  FSETP.GEU.AND P5, PT, R37, -126, PT ;  /* 0xc2fc00002500780b */ /* 0x000fe20003fae000 */
[----:B--2---:R-:W-:-:S04]  /*5630*/  FADD R25, R91, R54 ;  /* 0x000000365b197221 */ /* 0x004fc80000000000 */
[----:B------:R-:W-:Y:S01]  /*5640*/  @!P3 FMUL R33, R33, 0.5 ;  /* 0x3f0000002121b820 */ /* 0x000fe20000400000 */
[----:B------:R-:W1:Y:S01]  /*5650*/  MUFU.EX2 R32, R32 ;  /* 0x0000002000207308 */ /* 0x000e620000000800 */
[----:B----4-:R-:W-:Y:S01]  /*5660*/  @!P2 FMUL R15, R15, R15 ;  /* 0x0000000f0f0fa220 */ /* 0x010fe20000400000 */
[----:B------:R-:W-:Y:S01]  /*5670*/  FSETP.GEU.AND P2, PT, R36, -126, PT ;  /* 0xc2fc00002400780b */ /* 0x000fe20003f4e000 */
[----:B------:R-:W-:Y:S01]  /*5680*/  FADD R28, R8, R25 ;  /* 0x00000019081c7221 */ /* 0x000fe20000000000 */
[----:B------:R-:W-:Y:S01]  /*5690*/  FADD R8, R89, R46 ;  /* 0x0000002e59087221 */ /* 0x000fe20000000000 */
[----:B------:R-:W-:Y:S01]  /*56a0*/  FADD R25, R42, R51 ;  /* 0x000000332a197221 */ /* 0x000fe20000000000 */
[----:B---3--:R-:W-:Y:S01]  /*56b0*/  FADD R29, R92, R55 ;  /* 0x000000375c1d7221 */ /* 0x008fe20000000000 */
[----:B------:R-:W-:Y:S01]  /*56c0*/  @!P5 FMUL R37, R37, 0.5 ;  /* 0x3f0000002525d820 */ /* 0x000fe20000400000 */
[----:B------:R-:W2:Y:S01]  /*56d0*/  MUFU.EX2 R33, R33 ;  /* 0x0000002100217308 */ /* 0x000ea20000000800 */
[----:B-----5:R-:W-:Y:S01]  /*56e0*/  @!P4 FMUL R11, R11, R11 ;  /* 0x0000000b0b0bc220 */ /* 0x020fe20000400000 */
[----:B------:R-:W-:-:S05]  /*56f0*/  FSETP.GEU.AND P4, PT, R40, -126, PT ;  /* 0xc2fc00002800780b */ /* 0x000fca0003f8e000 */
[----:B------:R-:W-:Y:S01]  /*5700*/  @!P2 FMUL R36, R36, 0.5 ;  /* 0x3f0000002424a820 */ /* 0x000fe20000400000 */
[----:B------:R-:W3:Y:S01]  /*5710*/  MUFU.EX2 R37, R37 ;  /* 0x0000002500257308 */ /* 0x000ee20000000800 */
[----:B-1----:R-:W-:Y:S01]  /*5720*/  @!P6 FMUL R32, R32, R32 ;  /* 0x000000202020e220 */ /* 0x002fe20000400000 */
[----:B------:R-:W-:-:S05]  /*5730*/  FSETP.GEU.AND P6, PT, R41, -126, PT ;  /* 0xc2fc00002900780b */ /* 0x000fca0003fce000 */
[----:B------:R-:W-:Y:S01]  /*5740*/  @!P4 FMUL R40, R40, 0.5 ;  /* 0x3f0000002828c820 */ /* 0x000fe20000400000 */
        /* <DEDUP_REMOVED lines=8> */
[----:B------:R-:W3:Y:S01]  /*57d0*/  MUFU.EX2 R12, R41 ;  /* 0x00000029000c7308 */ /* 0x000ee20000000800 */
[----:B-1----:R-:W-:Y:S01]  /*57e0*/  @!P2 FMUL R30, R30, R30 ;  /* 0x0000001e1e1ea220 */ /* 0x002fe20000400000 */
[----:B------:R-:W-:Y:S01]  /*57f0*/  FSETP.GEU.AND P2, PT, R45, -126, PT ;  /* 0xc2fc00002d00780b */ /* 0x000fe20003f4e000 */
[----:B--2---:R-:W-:-:S04]  /*5800*/  FADD R40, R8, R25 ;  /* 0x0000001908287221 */ /* 0x004fc80000000000 */
[----:B------:R-:W-:Y:S01]  /*5810*/  @!P5 FMUL R48, R48, 0.5 ;  /* 0x3f0000003030d820 */ /* 0x000fe20000400000 */
[----:B------:R-:W1:Y:S01]  /*5820*/  MUFU.EX2 R23, R44 ;  /* 0x0000002c00177308 */ /* 0x000e620000000800 */
[----:B----4-:R-:W-:Y:S01]  /*5830*/  @!P4 FMUL R21, R21, R21 ;  /* 0x000000151515c220 */ /* 0x010fe20000400000 */
[----:B------:R-:W-:-:S03]  /*5840*/  FSETP.GEU.AND P4, PT, R49, -126, PT ;  /* 0xc2fc00003100780b */ /* 0x000fc60003f8e000 */
[----:B------:R-:W-:Y:S01]  /*5850*/  FADD R8, R24, R21 ;  /* 0x0000001518087221 */ /* 0x000fe20000000000 */
[----:B------:R-:W-:Y:S01]  /*5860*/  F2FP.F16.F32.PACK_AB R24, R15, R24 ;  /* 0x000000180f18723e */ /* 0x000fe200000000ff */
[----:B------:R-:W-:Y:S01]  /*5870*/  @!P2 FMUL R45, R45, 0.5 ;  /* 0x3f0000002d2da820 */ /* 0x000fe20000400000 */
[----:B------:R-:W2:Y:S01]  /*5880*/  MUFU.EX2 R39, R48 ;  /* 0x0000003000277308 */ /* 0x000ea20000000800 */
[----:B---3--:R-:W-:Y:S01]  /*5890*/  @!P6 FMUL R12, R12, R12 ;  /* 0x0000000c0c0ce220 */ /* 0x008fe20000400000 */
[----:B------:R-:W-:-:S05]  /*58a0*/  FSETP.GEU.AND P6, PT, R52, -126, PT ;  /* 0xc2fc00003400780b */ /* 0x000fca0003fce000 */
[----:B------:R-:W-:Y:S01]  /*58b0*/  @!P4 FMUL R49, R49, 0.5 ;  /* 0x3f0000003131c820 */ /* 0x000fe20000400000 */
[----:B------:R3:W4:Y:S01]  /*58c0*/  MUFU.EX2 R34, R45 ;  /* 0x0000002d00227308 */ /* 0x0007220000000800 */
[----:B-1----:R-:W-:Y:S01]  /*58d0*/  @!P3 FMUL R23, R23, R23 ;  /* 0x000000171717b220 */ /* 0x002fe20000400000 */
[----:B------:R-:W-:-:S05]  /*58e0*/  FSETP.GEU.AND P3, PT, R10, -126, PT ;  /* 0xc2fc00000a00780b */ /* 0x000fca0003f6e000 */
[----:B------:R-:W-:Y:S01]  /*58f0*/  @!P6 FMUL R52, R52, 0.5 ;  /* 0x3f0000003434e820 */ /* 0x000fe20000400000 */
[----:B------:R-:W1:Y:S01]  /*5900*/  MUFU.EX2 R36, R49 ;  /* 0x0000003100247308 */ /* 0x000e620000000800 */
[----:B--2---:R-:W-:Y:S01]  /*5910*/  @!P5 FMUL R39, R39, R39 ;  /* 0x000000272727d220 */ /* 0x004fe20000400000 */
[----:B------:R-:W-:Y:S01]  /*5920*/  FSETP.GEU.AND P5, PT, R13, -126, PT ;  /* 0xc2fc00000d00780b */ /* 0x000fe20003fae000 */
[----:B---3--:R-:W-:Y:S02]  /*5930*/  FADD R45, R20, R27 ;  /* 0x0000001b142d7221 */ /* 0x008fe40000000000 */
[----:B------:R-:W-:Y:S02]  /*5940*/  FADD R25, R32, R39 ;  /* 0x0000002720197221 */ /* 0x000fe40000000000 */
[----:B------:R-:W-:Y:S01]  /*5950*/  @!P3 FMUL R10, R10, 0.5 ;  /* 0x3f0000000a0ab820 */ /* 0x000fe20000400000 */
[----:B------:R-:W2:Y:S01]  /*5960*/  MUFU.EX2 R9, R52 ;  /* 0x0000003400097308 */ /* 0x000ea20000000800 */
[----:B----4-:R-:W-:Y:S01]  /*5970*/  @!P2 FMUL R34, R34, R34 ;  /* 0x000000222222a220 */ /* 0x010fe20000400000 */
[----:B------:R-:W-:Y:S01]  /*5980*/  FSETP.GEU.AND P2, PT, R14, -126, PT ;  /* 0xc2fc00000e00780b */ /* 0x000fe20003f4e000 */
[----:B------:R-:W-:Y:S01]  /*5990*/  FADD R8, R8, R25 ;  /* 0x0000001908087221 */ /* 0x000fe20000000000 */
[----:B------:R-:W-:Y:S01]  /*59a0*/  FADD R28, R28, R45 ;  /* 0x0000002d1c1c7221 */ /* 0x000fe20000000000 */
[----:B------:R-:W-:Y:S01]  /*59b0*/  FADD R20, R11, R34 ;  /* 0x000000220b147221 */ /* 0x000fe20000000000 */
[----:B------:R-:W-:Y:S01]  /*59c0*/  F2FP.F16.F32.PACK_AB R25, R89, R88 ;  /* 0x000000585919723e */ /* 0x000fe200000000ff */
[----:B------:R-:W-:Y:S01]  /*59d0*/  @!P5 FMUL R13, R13, 0.5 ;  /* 0x3f0000000d0dd820 */ /* 0x000fe20000400000 */
[----:B------:R3:W4:Y:S01]  /*59e0*/  MUFU.EX2 R38, R10 ;  /* 0x0000000a00267308 */ /* 0x0007220000000800 */
[----:B-1----:R-:W-:Y:S01]  /*59f0*/  @!P4 FMUL R36, R36, R36 ;  /* 0x000000242424c220 */ /* 0x002fe20000400000 */
[----:B------:R-:W-:-:S03]  /*5a00*/  F2FP.F16.F32.PACK_AB R34, R34, R23 ;  /* 0x000000172222723e */ /* 0x000fc600000000ff */
[----:B------:R-:W-:Y:S01]  /*5a10*/  FADD R27, R33, R36 ;  /* 0x00000024211b7221 */ /* 0x000fe20000000000 */
[----:B------:R-:W-:Y:S01]  /*5a20*/  F2FP.F16.F32.PACK_AB R36, R36, R39 ;  /* 0x000000272424723e */ /* 0x000fe200000000ff */
[----:B------:R-:W-:Y:S01]  /*5a30*/  @!P2 FMUL R14, R14, 0.5 ;  /* 0x3f0000000e0ea820 */ /* 0x000fe20000400000 */
[----:B------:R-:W1:Y:S01]  /*5a40*/  MUFU.EX2 R13, R13 ;  /* 0x0000000d000d7308 */ /* 0x000e620000000800 */
[----:B---3--:R-:W-:Y:S01]  /*5a50*/  FADD R10, R35, R50 ;  /* 0x00000032230a7221 */ /* 0x008fe20000000000 */
[----:B--2---:R-:W-:-:S03]  /*5a60*/  @!P6 FMUL R9, R9, R9 ;  /* 0x000000090909e220 */ /* 0x004fc60000400000 */
[----:B------:R-:W-:Y:S01]  /*5a70*/  FADD R49, R10, R29 ;  /* 0x0000001d0a317221 */ /* 0x000fe20000000000 */
[----:B------:R-:W-:Y:S01]  /*5a80*/  FADD R10, R15, R12 ;  /* 0x0000000c0f0a7221 */ /* 0x000fe20000000000 */
[----:B------:R-:W-:Y:S01]  /*5a90*/  FADD R29, R30, R9 ;  /* 0x000000091e1d7221 */ /* 0x000fe20000000000 */
[----:B------:R2:W3:Y:S01]  /*5aa0*/  MUFU.EX2 R41, R14 ;  /* 0x0000000e00297308 */ /* 0x0004e20000000800 */
[----:B----4-:R-:W-:Y:S01]  /*5ab0*/  @!P3 FMUL R38, R38, R38 ;  /* 0x000000262626b220 */ /* 0x010fe20000400000 */
[----:B------:R-:W-:Y:S01]  /*5ac0*/  FADD R10, R10, R27 ;  /* 0x0000001b0a0a7221 */ /* 0x000fe20000000000 */
[----:B------:R-:W-:Y:S01]  /*5ad0*/  FADD R49, R40, R49 ;  /* 0x0000003128317221 */ /* 0x000fe20000000000 */
[----:B------:R-:W-:Y:S01]  /*5ae0*/  F2FP.F16.F32.PACK_AB R27, R35, R90 ;  /* 0x0000005a231b723e */ /* 0x000fe200000000ff */
[C---:B------:R-:W-:Y:S01]  /*5af0*/  FADD R31, R37.reuse, R38 ;  /* 0x00000026251f7221 */ /* 0x040fe20000000000 */
[----:B------:R-:W-:Y:S01]  /*5b00*/  F2FP.F16.F32.PACK_AB R30, R37, R30 ;  /* 0x0000001e251e723e */ /* 0x000fe200000000ff */
[----:B------:R-:W-:Y:S01]  /*5b10*/  FADD R28, R28, R49 ;  /* 0x000000311c1c7221 */ /* 0x000fe20000000000 */
[----:B------:R-:W-:Y:S01]  /*5b20*/  F2FP.F16.F32.PACK_AB R35, R50, R47 ;  /* 0x0000002f3223723e */ /* 0x000fe200000000ff */
[----:B--2---:R-:W-:Y:S01]  /*5b30*/  FADD R14, R26, R23 ;  /* 0x000000171a0e7221 */ /* 0x004fe20000000000 */
[----:B------:R-:W-:Y:S01]  /*5b40*/  FADD R31, R20, R31 ;  /* 0x0000001f141f7221 */ /* 0x000fe20000000000 */
[----:B-1----:R-:W-:Y:S01]  /*5b50*/  @!P5 FMUL R13, R13, R13 ;  /* 0x0000000d0d0dd220 */ /* 0x002fe20000400000 */
[----:B------:R-:W-:Y:S01]  /*5b60*/  F2FP.F16.F32.PACK_AB R26, R11, R26 ;  /* 0x0000001a0b1a723e */ /* 0x000fe200000000ff */
[----:B------:R-:W-:Y:S01]  /*5b70*/  FADD R29, R14, R29 ;  /* 0x0000001d0e1d7221 */ /* 0x000fe20000000000 */
[----:B------:R-:W-:Y:S01]  /*5b80*/  FADD R31, R10, R31 ;  /* 0x0000001f0a1f7221 */ /* 0x000fe20000000000 */
[----:B------:R-:W-:Y:S01]  /*5b90*/  SHF.L.U32 R10, R18, 0x1f, RZ ;  /* 0x0000001f120a7819 */ /* 0x000fe200000006ff */
[----:B------:R-:W-:Y:S01]  /*5ba0*/  FMUL R56, R56, R13 ;  /* 0x0000000d38387220 */ /* 0x000fe20000400000 */
[----:B------:R-:W-:Y:S01]  /*5bb0*/  FADD R8, R8, R29 ;  /* 0x0000001d08087221 */ /* 0x000fe20000000000 */
[----:B---3--:R-:W-:Y:S01]  /*5bc0*/  @!P2 FMUL R41, R41, R41 ;  /* 0x000000292929a220 */ /* 0x008fe20000400000 */
[----:B------:R1:W2:Y:S01]  /*5bd0*/  SYNCS.PHASECHK.TRANS64.TRYWAIT P2, [UR6+0x12400], R10 ;  /* 0x0124000aff0075a7 */ /* 0x0002a20008040146 */
[----:B------:R-:W-:Y:S01]  /*5be0*/  F2FP.F16.F32.PACK_AB R29, R42, R91 ;  /* 0x0000005b2a1d723e */ /* 0x000fe200000000ff */
[----:B------:R-:W-:Y:S01]  /*5bf0*/  FADD R8, R8, R31 ;  /* 0x0000001f08087221 */ /* 0x000fe20000000000 */
[----:B------:R-:W-:Y:S01]  /*5c00*/  FFMA R6, R41, R6, R28 ;  /* 0x0000000629067223 */ /* 0x000fe2000000001c */
[----:B------:R-:W-:Y:S01]  /*5c10*/  F2FP.F16.F32.PACK_AB R28, R33, R32 ;  /* 0x00000020211c723e */ /* 0x000fe200000000ff */
        /* <DEDUP_REMOVED lines=36> */
[----:B------:R-:W-:Y:S01]  /*5e60*/  F2FP.F16.F32.PACK_AB R38, R38, R9 ;  /* 0x000000092626723e */ /* 0x000fe200000000ff */
[----:B-12---:R-:W-:Y:S06]  /*5e70*/  @!P0 BRA `(.L_x_41) ;  /* 0x0000000000048947 */ /* 0x006fec0003800000 */
[----:B------:R-:W-:Y:S01]  /*5e80*/  BPT.TRAP 0x1 ;  /* 0x000000040000795c */ /* 0x000fe20000300000 */
.L_x_41:
[----:B------:R-:W-:Y:S05]  /*5e90*/  @P2 BRA `(.L_x_42) ;  /* 0x0000000000082947 */ /* 0x000fea0003800000 */
[----:B------:R-:W1:Y:S02]  /*5ea0*/  SYNCS.PHASECHK.TRANS64.TRYWAIT P2, [UR6+0x12400], R10 ;  /* 0x0124000aff0075a7 */ /* 0x000e640008040146 */
[----:B-1----:R-:W-:Y:S05]  /*5eb0*/  @!P2 BRA `(.L_x_43) ;  /* 0x0000003000f8a947 */ /* 0x002fea0003800000 */
.L_x_42:
        /* <DEDUP_REMOVED lines=24> */
.L_x_44:
[----:B------:R-:W-:-:S04]  /*6040*/  ULEA UR6, UR21, UR49, 0x3 ;  /* 0x0000003115067291 */ /* 0x000fc8000f8e183f */
[----:B------:R-:W-:-:S04]  /*6050*/  UIADD3 UR6, UR6, 0x12428, URZ ;  /* 0x0001242806067890 */ /* 0x000fc8000fffe03f */
[----:B------:R-:W-:-:S09]  /*6060*/  UPRMT UR6, URZ, 0x654, UR6 ;  /* 0x000006543f067896 */ /* 0x000fd20008000006 */
[----:B------:R-:W-:Y:S01]  /*6070*/  SYNCS.ARRIVE.TRANS64.RED.A1T0 RZ, [UR6], RZ ;  /* 0x000000ffffff79a7 */ /* 0x000fe20008100406 */
[----:B------:R-:W-:Y:S05]  /*6080*/  @P1 BRA `(.L_x_45) ;  /* 0x0000000000041947 */ /* 0x000fea0003800000 */
[----:B------:R-:W-:Y:S01]  /*6090*/  BPT.TRAP 0x1 ;  /* 0x000000040000795c */ /* 0x000fe20000300000 */
.L_x_45:
[----:B------:R-:W-:-:S04]  /*60a0*/  UIADD3 UR21, UR21, 0x1, URZ ;  /* 0x0000000115157890 */ /* 0x000fc8000fffe03f */
[----:B------:R-:W-:-:S04]  /*60b0*/  UISETP.NE.AND UP0, UPT, UR21, 0x5, UPT ;  /* 0x000000051500788c */ /* 0x000fc8000bf05270 */
[----:B------:R-:W-:Y:S01]  /*60c0*/  USEL UR21, UR21, URZ, UP0 ;  /* 0x0000003f15157287 */ /* 0x000fe20008000000 */
[----:B------:R-:W-:Y:S11]  /*60d0*/  @!P0 BRA `(.L_x_46) ;  /* 0x0000000000048947 */ /* 0x000ff60003800000 */
[----:B------:R-:W-:Y:S01]  /*60e0*/  BPT.TRAP 0x1 ;  /* 0x000000040000795c */ /* 0x000fe20000300000 */
.L_x_46:
[----:B------:R-:W-:-:S04]  /*60f0*/  ULEA UR6, UR21, UR49, 0x3 ;  /* 0x0000003115067291 */ /* 0x000fc8000f8e183f */
[----:B------:R-:W-:-:S04]  /*6100*/  UIADD3 UR6, UR6, 0x12428, URZ ;  /* 0x0001242806067890 */ /* 0x000fc8000fffe03f */
[----:B------:R-:W-:-:S09]  /*6110*/  UPRMT UR6, URZ, 0x654, UR6 ;  /* 0x000006543f067896 */ /* 0x000fd20008000006 */
[----:B------:R-:W-:Y:S01]  /*6120*/  SYNCS.ARRIVE.TRANS64.RED.A1T0 RZ, [UR6], RZ ;  /* 0x000000ffffff79a7 */ /* 0x000fe20008100406 */
[----:B------:R-:W-:Y:S05]  /*6130*/  @P1 BRA `(.L_x_47) ;  /* 0x0000000000041947 */ /* 0x000fea0003800000 */
[----:B------:R-:W-:Y:S01]  /*6140*/  BPT.TRAP 0x1 ;  /* 0x000000040000795c */ /* 0x000fe20000300000 */
.L_x_47:
[----:B------:R-:W-:Y:S01]  /*6150*/  UIADD3 UR36, UR36, 0x1, URZ ;  /* 0x0000000124247890 */ /* 0x000fe2000fffe03f */
[C---:B------:R-:W-:Y:S01]  /*6160*/  ISETP.GT.AND P2, PT, R7.reuse, 0x1, PT ;  /* 0x000000010700780c */ /* 0x040fe20003f44270 */
[----:B------:R-:W-:Y:S01]  /*6170*/  UIADD3 UR21, UR21, 0x1, URZ ;  /* 0x0000000115157890 */ /* 0x000fe2000fffe03f */
[----:B------:R-:W-:Y:S01]  /*6180*/  IADD3 R7, R7, -0x1, RZ ;  /* 0xffffffff07077810 */ /* 0x000fe20007ffe0ff */
[----:B------:R-:W-:Y:S01]  /*6190*/  UISETP.NE.AND UP1, UPT, UR36, 0x5, UPT ;  /* 0x000000052400788c */ /* 0x000fe2000bf25270 */
[----:B------:R-:W-:Y:S01]  /*61a0*/  VIADD R3, R3, 0x40 ;  /* 0x0000004003037836 */ /* 0x000fe20000000000 */
[----:B------:R-:W-:Y:S01]  /*61b0*/  UISETP.NE.AND UP0, UPT, UR21, 0x5, UPT ;  /* 0x000000051500788c */ /* 0x000fe2000bf05270 */
[----:B------:R-:W-:Y:S01]  /*61c0*/  IMAD.MOV.U32 R8, RZ, RZ, R4 ;  /* 0x000000ffff087224 */ /* 0x000fe200078e0004 */
[----:B------:R-:W-:Y:S01]  /*61d0*/  USEL UR6, URZ, 0x1, UP1 ;  /* 0x000000013f067887 */ /* 0x000fe20008800000 */
[----:B-1----:R-:W-:Y:S01]  /*61e0*/  MOV R9, R5 ;  /* 0x0000000500097202 */ /* 0x002fe20000000f00 */
[----:B------:R-:W-:-:S02]  /*61f0*/  USEL UR21, UR21, URZ, UP0 ;  /* 0x0000003f15157287 */ /* 0x000fc40008000000 */
[----:B------:R-:W-:Y:S02]  /*6200*/  USEL UR36, UR36, URZ, UP1 ;  /* 0x0000003f24247287 */ /* 0x000fe40008800000 */
[----:B------:R-:W-:Y:S01]  /*6210*/  LOP3.LUT R18, R18, UR6, RZ, 0x3c, !PT ;  /* 0x0000000612127c12 */ /* 0x000fe2000f8e3cff */
[----:B------:R-:W-:Y:S09]  /*6220*/  @P2 BRA `(.L_x_48) ;  /* 0xffffffe000d82947 */ /* 0x000ff2000383ffff */
.L_x_37:
[----:B------:R-:W-:-:S04]  /*6230*/  ULOP3.LUT UR4, UR51, 0x1, URZ, 0xfc, !UPT ;  /* 0x0000000133047892 */ /* 0x000fc8000f8efc3f */
[----:B------:R-:W-:-:S06]  /*6240*/  UISETP.NE.AND UP0, UPT, UR4, 0x3, UPT ;  /* 0x000000030400788c */ /* 0x000fcc000bf05270 */
[----:B------:R-:W-:-:S13]  /*6250*/  PLOP3.LUT P2, PT, PT, PT, UP0, 0x80, 0x0 ;  /* 0x000000000000781c */ /* 0x000fda0003f4f008 */
[----:B------:R-:W-:Y:S05]  /*6260*/  @!P2 BRA `(.L_x_49) ;  /* 0x000000000004a947 */ /* 0x000fea0003800000 */
[----:B------:R-:W-:Y:S01]  /*6270*/  BPT.TRAP 0x1 ;  /* 0x000000040000795c */ /* 0x000fe20000300000 */
.L_x_49:
[----:B------:R-:W-:Y:S02]  /*6280*/  UISETP.GT.U32.AND UP0, UPT, UR51, 0x1, UPT ;  /* 0x000000013300788c */ /* 0x000fe4000bf04070 */
[----:B------:R-:W-:-:S04]  /*6290*/  ULEA UR4, UR38, UR49, 0x3 ;  /* 0x0000003126047291 */ /* 0x000fc8000f8e183f */
[----:B------:R-:W-:Y:S01]  /*62a0*/  UIADD3 UR4, UR4, 0x12460, URZ ;  /* 0x0001246004047890 */ /* 0x000fe2000fffe03f */
[----:B------:R-:W-:-:S03]  /*62b0*/  PLOP3.LUT P2, PT, PT, PT, UP0, 0x80, 0x0 ;  /* 0x000000000000781c */ /* 0x000fc60003f4f008 */
[----:B------:R-:W-:-:S09]  /*62c0*/  UPRMT UR4, URZ, 0x654, UR4 ;  /* 0x000006543f047896 */ /* 0x000fd20008000004 */
[----:B------:R-:W-:Y:S01]  /*62d0*/  SYNCS.ARRIVE.TRANS64.RED.A1T0 RZ, [UR4], RZ ;  /* 0x000000ffffff79a7 */ /* 0x000fe20008100404 */
[----:B------:R-:W-:Y:S05]  /*62e0*/  @P2 BRA `(.L_x_50) ;  /* 0x0000000000042947 */ /* 0x000fea0003800000 */
[----:B------:R-:W-:Y:S01]  /*62f0*/  BPT.TRAP 0x1 ;  /* 0x000000040000795c */ /* 0x000fe20000300000 */
.L_x_50:
[----:B------:R-:W-:Y:S05]  /*6300*/  @!P0 BRA `(.L_x_51) ;  /* 0x0000000000048947 */ /* 0x000fea0003800000 */
[----:B------:R-:W-:Y:S01]  /*6310*/  BPT.TRAP 0x1 ;  /* 0x000000040000795c */ /* 0x000fe20000300000 */
.L_x_51:
[----:B------:R-:W-:-:S04]  /*6320*/  ULEA UR21, UR21, UR49, 0x3 ;  /* 0x0000003115157291 */ /* 0x000fc8000f8e183f */
[----:B------:R-:W-:-:S04]  /*6330*/  UIADD3 UR21, UR21, 0x12428, URZ ;  /* 0x0001242815157890 */ /* 0x000fc8000fffe03f */
[----:B------:R-:W-:-:S09]  /*6340*/  UPRMT UR21, URZ, 0x654, UR21 ;  /* 0x000006543f157896 */ /* 0x000fd20008000015 */
[----:B------:R-:W-:Y:S01]  /*6350*/  SYNCS.ARRIVE.TRANS64.RED.A1T0 RZ, [UR21], RZ ;  /* 0x000000ffffff79a7 */ /* 0x000fe20008100415 */
[----:B------:R-:W-:Y:S05]  /*6360*/  @P1 BRA `(.L_x_52) ;  /* 0x0000000000041947 */ /* 0x000fea0003800000 */
[----:B------:R-:W-:Y:S01]  /*6370*/  BPT.TRAP 0x1 ;  /* 0x000000040000795c */ /* 0x000fe20000300000 */
.L_x_52:
[----:B------:R-:W1:Y:S01]  /*6380*/  SHFL.BFLY PT, R3, R0, 0x1, 0x1f ;  /* 0x0c201f0000037f89 */ /* 0x000e6200000e0000 */
[----:B------:R-:W-:Y:S01]  /*6390*/  BSSY B0, `(.L_x_53) ;  /* 0x0000023000007945 */ /* 0x000fe20003800000 */
[----:B------:R-:W-:Y:S02]  /*63a0*/  IMAD.MOV.U32 R9, RZ, RZ, 0x7f800000 ;  /* 0x7f800000ff097424 */ /* 0x000fe400078e00ff */
[----:B------:R-:W2:Y:S01]  /*63b0*/  SHFL.BFLY PT, R7, R6, 0x1, 0x1f ;  /* 0x0c201f0006077f89 */ /* 0x000ea200000e0000 */
[----:B------:R-:W-:Y:S02]  /*63c0*/  IMAD.MOV.U32 R10, RZ, RZ, 0x3f800000 ;  /* 0x3f800000ff0a7424 */ /* 0x000fe400078e00ff */
[----:B------:R-:W-:Y:S02]  /*63d0*/  IMAD.MOV.U32 R11, RZ, RZ, 0x7f800000 ;  /* 0x7f800000ff0b7424 */ /* 0x000fe400078e00ff */
[----:B-1----:R-:W-:Y:S01]  /*63e0*/  FADD R3, R3, R0 ;  /* 0x0000000003037221 */ /* 0x002fe20000000000 */
[----:B--2---:R-:W-:-:S04]  /*63f0*/  FADD R15, R7, R6 ;  /* 0x00000006070f7221 */ /* 0x004fc80000000000 */
[----:B------:R-:W1:Y:S01]  /*6400*/  SHFL.BFLY PT, R8, R3, 0x2, 0x1f ;  /* 0x0c401f0003087f89 */ /* 0x000e6200000e0000 */
[----:B------:R-:W-:-:S03]  /*6410*/  MOV R7, 0x3f800000 ;  /* 0x3f80000000077802 */ /* 0x000fc60000000f00 */
[----:B------:R-:W2:Y:S01]  /*6420*/  SHFL.BFLY PT, R20, R15, 0x2, 0x1f ;  /* 0x0c401f000f147f89 */ /* 0x000ea200000e0000 */
[C---:B-1----:R-:W-:Y:S01]  /*6430*/  FSETP.NE.AND P0, PT, R3.reuse, -R8, PT ;  /* 0x800000080300720b */ /* 0x042fe20003f05000 */
[----:B------:R-:W-:Y:S01]  /*6440*/  FADD R3, R3, R8 ;  /* 0x0000000803037221 */ /* 0x000fe20000000000 */
[----:B--2---:R-:W-:-:S11]  /*6450*/  FADD R8, R15, R20 ;  /* 0x000000140f087221 */ /* 0x004fd60000000000 */
[----:B------:R-:W-:Y:S05]  /*6460*/  @!P0 BRA `(.L_x_54) ;  /* 0x0000000000548947 */ /* 0x000fea0003800000 */
[----:B------:R-:W-:Y:S01]  /*6470*/  VIADD R0, R3, 0x1800000 ;  /* 0x0180000003007836 */ /* 0x000fe20000000000 */
[----:B------:R-:W-:Y:S04]  /*6480*/  BSSY B1, `(.L_x_55) ;  /* 0x000000c000017945 */ /* 0x000fe80003800000 */
[----:B------:R-:W-:-:S04]  /*6490*/  LOP3.LUT R0, R0, 0x7f800000, RZ, 0xc0, !PT ;  /* 0x7f80000000007812 */ /* 0x000fc800078ec0ff */
[----:B------:R-:W-:-:S13]  /*64a0*/  ISETP.GT.U32.AND P0, PT, R0, 0x1ffffff, PT ;  /* 0x01ffffff0000780c */ /* 0x000fda0003f04070 */
[----:B------:R-:W-:Y:S05]  /*64b0*/  @P0 BRA `(.L_x_56) ;  /* 0x0000000000100947 */ /* 0x000fea0003800000 */
[----:B------:R-:W-:-:S07]  /*64c0*/  MOV R14, 0x64e0 ;  /* 0x000064e0000e7802 */ /* 0x000fce0000000f00 */
[----:B------:R-:W-:Y:S05]  /*64d0*/  CALL.REL.NOINC `($__internal_0_$__cuda_sm20_rcp_rn_f32_slowpath) ;  /* 0x0000003000807944 */ /* 0x000fea0003c00000 */
[----:B------:R-:W-:Y:S01]  /*64e0*/  MOV R7, R0 ;  /* 0x0000000000077202 */ /* 0x000fe20000000f00 */
[----:B------:R-:W-:Y:S06]  /*64f0*/  BRA `(.L_x_57) ;  /* 0x0000000000107947 */ /* 0x000fec0003800000 */
.L_x_56:
[----:B------:R-:W1:Y:S02]  /*6500*/  MUFU.RCP R0, R3 ;  /* 0x0000000300007308 */ /* 0x000e640000001000 */
[----:B-1----:R-:W-:-:S04]  /*6510*/  FFMA R6, R3, R0, -1 ;  /* 0xbf80000003067423 */ /* 0x002fc80000000000 */
[----:B------:R-:W-:-:S04]  /*6520*/  FADD.FTZ R7, -R6, -RZ ;  /* 0x800000ff06077221 */ /* 0x000fc80000010100 */
[----:B------:R-:W-:-:S07]  /*6530*/  FFMA R7, R0, R7, R0 ;  /* 0x0000000700077223 */ /* 0x000fce0000000000 */
.L_x_57:
[----:B------:R-:W-:Y:S05]  /*6540*/  BSYNC B1 ;  /* 0x0000000000017941 */ /* 0x000fea0003800000 */
.L_x_55:
[----:B------:R-:W-:Y:S01]  /*6550*/  FSETP.GEU.AND P0, PT, |R3|, 1.175494350822287508e-38, PT ;  /* 0x008000000300780b */ /* 0x000fe20003f0e200 */
[----:B------:R-:W-:-:S12]  /*6560*/  ULDC UR4, c[0x0][0x600] ;  /* 0x0001800000047ab9 */ /* 0x000fd80000000800 */
[----:B------:R-:W-:-:S04]  /*6570*/  @!P0 FMUL R3, R3, 16777216 ;  /* 0x4b80000003038820 */ /* 0x000fc80000400000 */
[----:B------:R-:W1:Y:S02]  /*6580*/  MUFU.LG2 R0, R3 ;  /* 0x0000000300007308 */ /* 0x000e640000000c00 */
[----:B-1----:R-:W-:-:S04]  /*6590*/  @!P0 FADD R0, R0, -24 ;  /* 0xc1c0000000008421 */ /* 0x002fc80000000000 */
[----:B------:R-:W-:-:S04]  /*65a0*/  FMUL R11, R0, 0.69314718246459960938 ;  /* 0x3f317218000b7820 */ /* 0x000fc80000400000 */
[----:B------:R-:W-:-:S07]  /*65b0*/  FFMA R11, R4, UR4, R11 ;  /* 0x00000004040b7c23 */ /* 0x000fce000800000b */
.L_x_54:
[----:B------:R-:W-:Y:S05]  /*65c0*/  BSYNC B0 ;  /* 0x0000000000007941 */ /* 0x000fea0003800000 */
.L_x_53:
[----:B------:R-:W-:Y:S01]  /*65d0*/  FSETP.NE.AND P0, PT, R15, -R20, PT ;  /* 0x800000140f00720b */ /* 0x000fe20003f05000 */
[----:B------:R-:W-:Y:S01]  /*65e0*/  ULDC UR4, c[0x0][0x608] ;  /* 0x0001820000047ab9 */ /* 0x000fe20000000800 */
[----:B------:R-:W-:Y:S01]  /*65f0*/  BSSY B0, `(.L_x_58) ;  /* 0x0000029000007945 */ /* 0x000fe20003800000 */
[----:B------:R-:W-:-:S04]  /*6600*/  FMUL R7, R7, UR4 ;  /* 0x0000000407077c20 */ /* 0x000fc80008400000 */
        /* <DEDUP_REMOVED lines=16> */
[----:B------:R-:W-:Y:S06]  /*6710*/  @!P0 BRA `(.L_x_59) ;  /* 0x0000000000588947 */ /* 0x000fec0003800000 */
[----:B------:R-:W-:Y:S01]  /*6720*/  VIADD R0, R8, 0x1800000 ;  /* 0x0180000008007836 */ /* 0x000fe20000000000 */
[----:B------:R-:W-:Y:S04]  /*6730*/  BSSY B1, `(.L_x_60) ;  /* 0x000000d000017945 */ /* 0x000fe80003800000 */
[----:B------:R-:W-:-:S04]  /*6740*/  LOP3.LUT R0, R0, 0x7f800000, RZ, 0xc0, !PT ;  /* 0x7f80000000007812 */ /* 0x000fc800078ec0ff */
[----:B------:R-:W-:-:S13]  /*6750*/  ISETP.GT.U32.AND P0, PT, R0, 0x1ffffff, PT ;  /* 0x01ffffff0000780c */ /* 0x000fda0003f04070 */
[----:B------:R-:W-:Y:S05]  /*6760*/  @P0 BRA `(.L_x_61) ;  /* 0x0000000000140947 */ /* 0x000fea0003800000 */
[----:B------:R-:W-:Y:S01]  /*6770*/  IMAD.MOV.U32 R3, RZ, RZ, R8 ;  /* 0x000000ffff037224 */ /* 0x000fe200078e0008 */
[----:B------:R-:W-:-:S07]  /*6780*/  MOV R14, 0x67a0 ;  /* 0x000067a0000e7802 */ /* 0x000fce0000000f00 */
[----:B------:R-:W-:Y:S05]  /*6790*/  CALL.REL.NOINC `($__internal_0_$__cuda_sm20_rcp_rn_f32_slowpath) ;  /* 0x0000002c00d07944 */ /* 0x000fea0003c00000 */
[----:B------:R-:W-:Y:S01]  /*67a0*/  MOV R10, R0 ;  /* 0x00000000000a7202 */ /* 0x000fe20000000f00 */
[----:B------:R-:W-:Y:S06]  /*67b0*/  BRA `(.L_x_62) ;  /* 0x0000000000107947 */ /* 0x000fec0003800000 */
.L_x_61:
[----:B------:R-:W1:Y:S02]  /*67c0*/  MUFU.RCP R3, R8 ;  /* 0x0000000800037308 */ /* 0x000e640000001000 */
[----:B-1----:R-:W-:-:S04]  /*67d0*/  FFMA R0, R8, R3, -1 ;  /* 0xbf80000008007423 */ /* 0x002fc80000000003 */
[----:B------:R-:W-:-:S04]  /*67e0*/  FADD.FTZ R0, -R0, -RZ ;  /* 0x800000ff00007221 */ /* 0x000fc80000010100 */
[----:B------:R-:W-:-:S07]  /*67f0*/  FFMA R10, R3, R0, R3 ;  /* 0x00000000030a7223 */ /* 0x000fce0000000003 */
.L_x_62:
[----:B------:R-:W-:Y:S05]  /*6800*/  BSYNC B1 ;  /* 0x0000000000017941 */ /* 0x000fea0003800000 */
.L_x_60:
[----:B------:R-:W-:Y:S01]  /*6810*/  FSETP.GEU.AND P0, PT, |R8|, 1.175494350822287508e-38, PT ;  /* 0x008000000800780b */ /* 0x000fe20003f0e200 */
[----:B------:R-:W-:-:S12]  /*6820*/  ULDC UR4, c[0x0][0x600] ;  /* 0x0001800000047ab9 */ /* 0x000fd80000000800 */
[----:B------:R-:W-:-:S04]  /*6830*/  @!P0 FMUL R8, R8, 16777216 ;  /* 0x4b80000008088820 */ /* 0x000fc80000400000 */
[----:B------:R-:W1:Y:S02]  /*6840*/  MUFU.LG2 R0, R8 ;  /* 0x0000000800007308 */ /* 0x000e640000000c00 */
[----:B-1----:R-:W-:-:S04]  /*6850*/  @!P0 FADD R0, R0, -24 ;  /* 0xc1c0000000008421 */ /* 0x002fc80000000000 */
[----:B------:R-:W-:-:S04]  /*6860*/  FMUL R0, R0, 0.69314718246459960938 ;  /* 0x3f31721800007820 */ /* 0x000fc80000400000 */
[----:B------:R-:W-:-:S07]  /*6870*/  FFMA R9, R5, UR4, R0 ;  /* 0x0000000405097c23 */ /* 0x000fce0008000000 */
.L_x_59:
[----:B------:R-:W-:Y:S05]  /*6880*/  BSYNC B0 ;  /* 0x0000000000007941 */ /* 0x000fea0003800000 */
.L_x_58:
[----:B------:R-:W-:Y:S01]  /*6890*/  SHF.L.U32 R0, R22, 0x1f, RZ ;  /* 0x0000001f16007819 */ /* 0x000fe200000006ff */
[----:B------:R-:W-:Y:S01]  /*68a0*/  UISETP.NE.AND UP0, UPT, UR53, 0x1, UPT ;  /* 0x000000013500788c */ /* 0x000fe2000bf05270 */
[----:B------:R-:W-:Y:S01]  /*68b0*/  LOP3.LUT P0, RZ, R2, 0x3, RZ, 0xc0, !PT ;  /* 0x0000000302ff7812 */ /* 0x000fe2000780c0ff */
[----:B------:R-:W-:Y:S01]  /*68c0*/  UISETP.NE.AND UP1, UPT, UR53, 0x2, UPT ;  /* 0x000000023500788c */ /* 0x000fe2000bf25270 */
[----:B------:R-:W1:Y:S01]  /*68d0*/  SYNCS.PHASECHK.TRANS64.TRYWAIT P1, [UR20+0x8], R0 ;  /* 0x00000800ff0075a7 */ /* 0x000e620008020154 */
[----:B------:R-:W-:Y:S01]  /*68e0*/  ULDC UR4, c[0x0][0x608] ;  /* 0x0001820000047ab9 */ /* 0x000fe20000000800 */
[----:B------:R-:W-:Y:S01]  /*68f0*/  USHF.L.U32 UR42, UR42, 0x6, URZ ;  /* 0x000000062a2a7899 */ /* 0x000fe2000800063f */
[----:B------:R-:W-:-:S05]  /*6900*/  FMUL R10, R10, UR4 ;  /* 0x000000040a0a7c20 */ /* 0x000fca0008400000 */
[----:B------:R-:W-:Y:S02]  /*6910*/  @!UP0 ULOP3.LUT UP2, URZ, UR38, 0x2, URZ, 0xc0, !UPT ;  /* 0x00000002263f8892 */ /* 0x000fe4000f84c03f */
[----:B------:R-:W-:Y:S02]  /*6920*/  @!UP0 ULOP3.LUT UR38, UR38, 0x1, URZ, 0xc0, !UPT ;  /* 0x0000000126268892 */ /* 0x000fe4000f8ec03f */
[----:B------:R-:W-:Y:S02]  /*6930*/  @!UP0 USEL UR5, URZ, 0x1, UP2 ;  /* 0x000000013f058887 */ /* 0x000fe40009000000 */
[----:B------:R-:W-:Y:S02]  /*6940*/  @!UP1 UIADD3 UR6, UR38, 0x1, URZ ;  /* 0x0000000126069890 */ /* 0x000fe4000fffe03f */
[----:B------:R-:W-:Y:S02]  /*6950*/  @!UP0 ULOP3.LUT UR37, UR37, UR5, URZ, 0x3c, !UPT ;  /* 0x0000000525258292 */ /* 0x000fe4000f8e3c3f */
[----:B------:R-:W-:-:S02]  /*6960*/  @!UP1 UISETP.GT.U32.AND UP2, UPT, UR6, 0x1, UPT ;  /* 0x000000010600988c */ /* 0x000fc4000bf44070 */
[----:B------:R-:W-:Y:S02]  /*6970*/  @!UP1 ULOP3.LUT UR38, UR38, 0x1, URZ, 0xc, !UPT ;  /* 0x0000000126269892 */ /* 0x000fe4000f8e0c3f */
[----:B------:R-:W-:-:S04]  /*6980*/  @!UP1 USEL UR5, URZ, 0x1, !UP2 ;  /* 0x000000013f059887 */ /* 0x000fc8000d000000 */
[----:B------:R-:W-:Y:S01]  /*6990*/  @!UP1 ULOP3.LUT UR37, UR37, UR5, URZ, 0x3c, !UPT ;  /* 0x0000000525259292 */ /* 0x000fe2000f8e3c3f */
[----:B-1----:R-:W-:Y:S11]  /*69a0*/  @!P1 BRA `(.L_x_63) ;  /* 0x0000002800549947 */ /* 0x002ff60003800000 */
.L_x_127:
[----:B------:R-:W-:Y:S04]  /*69b0*/  BSSY B0, `(.L_x_64) ;  /* 0x000001a000007945 */ /* 0x000fe80003800000 */
[----:B------:R-:W-:Y:S05]  /*69c0*/  @P0 BRA `(.L_x_65) ;  /* 0x0000000000600947 */ /* 0x000fea0003800000 */
[----:B------:R-:W2:Y:S01]  /*69d0*/  LDC R4, c[0x0][0xa10] ;  /* 0x00028400ff047b82 */ /* 0x000ea20000000800 */
[----:B-1----:R-:W-:Y:S01]  /*69e0*/  LOP3.LUT R0, R2, 0x60, RZ, 0xc0, !PT ;  /* 0x0000006002007812 */ /* 0x002fe200078ec0ff */
[----:B------:R-:W-:Y:S01]  /*69f0*/  IMAD R5, RZ, RZ, -UR39 ;  /* 0x80000027ff057e24 */ /* 0x000fe2000f8e02ff */
[----:B------:R-:W-:Y:S01]  /*6a00*/  SHF.R.U32.HI R3, RZ, 0x2, R2 ;  /* 0x00000002ff037819 */ /* 0x000fe20000011602 */
[----:B------:R-:W-:Y:S01]  /*6a10*/  ULDC UR4, c[0x0][0x288] ;  /* 0x0000a20000047ab9 */ /* 0x000fe20000000800 */
[----:B------:R-:W-:Y:S02]  /*6a20*/  SHF.R.U32.HI R0, RZ, 0x5, R0 ;  /* 0x00000005ff007819 */ /* 0x000fe40000011600 */
[----:B------:R-:W-:Y:S01]  /*6a30*/  LOP3.LUT R3, R3, 0x7, RZ, 0xc0, !PT ;  /* 0x0000000703037812 */ /* 0x000fe200078ec0ff */
[----:B------:R-:W1:Y:S02]  /*6a40*/  LDC.64 R6, c[0x0][0x688] ;  /* 0x0001a200ff067b82 */ /* 0x000e640000000a00 */
[----:B------:R-:W-:-:S05]  /*6a50*/  IMAD.SHL.U32 R0, R0, 0x10, RZ ;  /* 0x0000001000007824 */ /* 0x000fca00078e00ff */
[----:B------:R-:W-:Y:S01]  /*6a60*/  LOP3.LUT R3, R0, 0xfffffff0, R3, 0xe2, !PT ;  /* 0xfffffff000037812 */ /* 0x000fe200078ee203 */
[----:B--2---:R-:W-:-:S04]  /*6a70*/  IMAD R5, R4, R5, UR45 ;  /* 0x0000002d04057e24 */ /* 0x004fc8000f8e0205 */
[----:B-1----:R-:W-:Y:S01]  /*6a80*/  IMAD R0, R5, R6, UR42 ;  /* 0x0000002a05007e24 */ /* 0x002fe2000f8e0206 */
[----:B------:R-:W-:-:S03]  /*6a90*/  IADD3 R5, R3, UR42, RZ ;  /* 0x0000002a03057c10 */ /* 0x000fc6000fffe0ff */
[----:B------:R-:W-:Y:S01]  /*6aa0*/  IMAD R0, R7, UR44, R0 ;  /* 0x0000002c07007c24 */ /* 0x000fe2000f8e0200 */
[C---:B------:R-:W-:Y:S01]  /*6ab0*/  ISETP.GE.U32.AND P0, PT, R5.reuse, UR4, PT ;  /* 0x0000000405007c0c */ /* 0x040fe2000bf06070 */
[----:B------:R-:W-:-:S03]  /*6ac0*/  VIADD R4, R5, 0x8 ;  /* 0x0000000805047836 */ /* 0x000fc60000000000 */
[----:B------:R-:W-:Y:S02]  /*6ad0*/  IADD3 R3, P2, R3, R0, RZ ;  /* 0x0000000003037210 */ /* 0x000fe40007f5e0ff */
[----:B------:R-:W-:Y:S01]  /*6ae0*/  ISETP.GE.U32.AND P1, PT, R4, UR4, PT ;  /* 0x0000000404007c0c */ /* 0x000fe2000bf26070 */
[----:B------:R-:W-:Y:S01]  /*6af0*/  ULDC.64 UR4, c[0x0][0x680] ;  /* 0x0001a00000047ab9 */ /* 0x000fe20000000a00 */
[----:B------:R-:W-:Y:S02]  /*6b00*/  LEA.HI.X.SX32 R0, R0, RZ, 0x1, P2 ;  /* 0x000000ff00007211 */ /* 0x000fe400010f0eff */
[----:B------:R-:W-:-:S04]  /*6b10*/  LEA R4, P2, R3, UR4, 0x2 ;  /* 0x0000000403047c11 */ /* 0x000fc8000f8410ff */
[----:B------:R-:W-:-:S05]  /*6b20*/  LEA.HI.X R5, R3, UR5, R0, 0x2, P2 ;  /* 0x0000000503057c11 */ /* 0x000fca00090f1400 */
[----:B------:R2:W-:Y:S04]  /*6b30*/  @!P0 STG.E desc[UR56][R4.64], R11 ;  /* 0x0000000b04008986 */ /* 0x0005e8000c101938 */
[----:B------:R2:W-:Y:S02]  /*6b40*/  @!P1 STG.E desc[UR56][R4.64+0x20], R9 ;  /* 0x0000200904009986 */ /* 0x0005e4000c101938 */
.L_x_65:
[----:B------:R-:W-:Y:S05]  /*6b50*/  BSYNC B0 ;  /* 0x0000000000007941 */ /* 0x000fea0003800000 */
.L_x_64:
[----:B------:R-:W-:Y:S01]  /*6b60*/  ULDC.64 UR4, c[0x0][0x730] ;  /* 0x0001cc0000047ab9 */ /* 0x000fe20000000a00 */
[-C--:B------:R-:W-:Y:S01]  /*6b70*/  FMUL R58, R58, R10.reuse ;  /* 0x0000000a3a3a7220 */ /* 0x080fe20000400000 */
[----:B------:R-:W-:Y:S01]  /*6b80*/  ISETP.NE.U32.AND P0, PT, RZ, UR4, PT ;  /* 0x00000004ff007c0c */ /* 0x000fe2000bf05070 */
[-C--:B------:R-:W-:Y:S01]  /*6b90*/  FMUL R59, R59, R10.reuse ;  /* 0x0000000a3b3b7220 */ /* 0x080fe20000400000 */
[-C--:B------:R-:W-:Y:S01]  /*6ba0*/  FMUL R62, R62, R10.reuse ;  /* 0x0000000a3e3e7220 */ /* 0x080fe20000400000 */
[-C--:B------:R-:W-:Y:S01]  /*6bb0*/  FMUL R63, R63, R10.reuse ;  /* 0x0000000a3f3f7220 */ /* 0x080fe20000400000 */
[----:B------:R-:W-:Y:S01]  /*6bc0*/  ISETP.NE.AND.EX P0, PT, RZ, UR5, PT, P0 ;  /* 0x00000005ff007c0c */ /* 0x000fe2000bf05300 */
        /* <DEDUP_REMOVED lines=12> */
[----:B------:R-:W-:Y:S06]  /*6c90*/  @P0 BRA `(.L_x_66) ;  /* 0x0000000000240947 */ /* 0x000fec0003800000 */
[----:B------:R-:W-:Y:S02]  /*6ca0*/  ULDC.64 UR4, c[0x0][0x728] ;  /* 0x0001ca0000047ab9 */ /* 0x000fe40000000a00 */
[----:B------:R-:W-:-:S04]  /*6cb0*/  ISETP.NE.U32.AND P0, PT, RZ, UR4, PT ;  /* 0x00000004ff007c0c */ /* 0x000fc8000bf05070 */
[----:B------:R-:W-:-:S13]  /*6cc0*/  ISETP.NE.AND.EX P0, PT, RZ, UR5, PT, P0 ;  /* 0x00000005ff007c0c */ /* 0x000fda000bf05300 */
[----:B------:R-:W-:Y:S05]  /*6cd0*/  @!P0 BRA `(.L_x_67) ;  /* 0x00000000000c8947 */ /* 0x000fea0003800000 */
[----:B--2---:R-:W2:Y:S02]  /*6ce0*/  LDC.64 R4, c[0x0][0x728] ;  /* 0x0001ca00ff047b82 */ /* 0x004ea40000000a00 */
[----:B--2---:R3:W5:Y:S01]  /*6cf0*/  LDG.E R19, desc[UR56][R4.64] ;  /* 0x0000003804137981 */ /* 0x004762000c1e1900 */
[----:B------:R-:W-:Y:S05]  /*6d00*/  BRA `(.L_x_66) ;  /* 0x0000000000087947 */ /* 0x000fea0003800000 */
.L_x_67:
[----:B------:R-:W-:Y:S02]  /*6d10*/  ULDC UR4, c[0x0][0x720] ;  /* 0x0001c80000047ab9 */ /* 0x000fe40000000800 */
[----:B------:R-:W-:-:S07]  /*6d20*/  IMAD.U32 R19, RZ, RZ, UR4 ;  /* 0x00000004ff137e24 */ /* 0x000fce000f8e00ff */
.L_x_66:
[----:B-1----:R-:W-:-:S04]  /*6d30*/  MOV R0, RZ ;  /* 0x000000ff00007202 */ /* 0x002fc80000000f00 */
[----:B------:R-:W-:-:S13]  /*6d40*/  LOP3.LUT P0, RZ, R0, 0x1bf, RZ, 0xc0, !PT ;  /* 0x000001bf00ff7812 */ /* 0x000fda000780c0ff */
[----:B------:R-:W-:Y:S05]  /*6d50*/  @!P0 BRA `(.L_x_68) ;  /* 0x0000000000408947 */ /* 0x000fea0003800000 */
[----:B------:R-:W-:Y:S01]  /*6d60*/  MOV R0, 0x0 ;  /* 0x0000000000007802 */ /* 0x000fe20000000f00 */
[----:B------:R-:W-:Y:S01]  /*6d70*/  ULDC.64 UR4, c[0x4][0x68] ;  /* 0x01001a0000047ab9 */ /* 0x000fe20000000a00 */
[----:B------:R-:W-:Y:S01]  /*6d80*/  ULDC.64 UR6, c[0x4][0x8] ;  /* 0x0100020000067ab9 */ /* 0x000fe20000000a00 */
[----:B--23--:R-:W-:Y:S01]  /*6d90*/  MOV R4, UR4 ;  /* 0x0000000400047c02 */ /* 0x00cfe20008000f00 */
[----:B------:R1:W2:Y:S01]  /*6da0*/  LDC.64 R14, c[0x4][R0] ;  /* 0x01000000000e7b82 */ /* 0x0002a20000000a00 */
[----:B------:R-:W-:Y:S01]  /*6db0*/  IMAD.U32 R5, RZ, RZ, UR5 ;  /* 0x00000005ff057e24 */ /* 0x000fe2000f8e00ff */
[----:B------:R-:W-:Y:S01]  /*6dc0*/  ULDC.64 UR4, c[0x4][0x70] ;  /* 0x01001c0000047ab9 */ /* 0x000fe20000000a00 */
[----:B------:R-:W-:Y:S01]  /*6dd0*/  IMAD.U32 R10, RZ, RZ, UR6 ;  /* 0x00000006ff0a7e24 */ /* 0x000fe2000f8e00ff */
[----:B------:R-:W-:Y:S01]  /*6de0*/  MOV R7, UR5 ;  /* 0x0000000500077c02 */ /* 0x000fe20008000f00 */
[----:B------:R-:W-:Y:S01]  /*6df0*/  IMAD.U32 R6, RZ, RZ, UR4 ;  /* 0x00000004ff067e24 */ /* 0x000fe2000f8e00ff */
[----:B------:R-:W-:Y:S01]  /*6e00*/  MOV R8, 0x70 ;  /* 0x0000007000087802 */ /* 0x000fe20000000f00 */
[----:B------:R-:W-:-:S02]  /*6e10*/  IMAD.U32 R11, RZ, RZ, UR7 ;  /* 0x00000007ff0b7e24 */ /* 0x000fc4000f8e00ff */
[----:B------:R-:W-:Y:S02]  /*6e20*/  IMAD.MOV.U32 R12, RZ, RZ, 0x1 ;  /* 0x00000001ff0c7424 */ /* 0x000fe400078e00ff */
[----:B-1----:R-:W-:-:S07]  /*6e30*/  IMAD.MOV.U32 R13, RZ, RZ, RZ ;  /* 0x000000ffff0d7224 */ /* 0x002fce00078e00ff */
[----:B------:R-:W-:-:S07]  /*6e40*/  LEPC R20, `(.L_x_68) ;  /* 0x000000001014794e */ /* 0x000fce0000000000 */
[----:B--2--5:R-:W-:Y:S05]  /*6e50*/  CALL.ABS.NOINC R14 ;  /* 0x000000000e007343 */ /* 0x024fea0003c00000 */
.L_x_68:
[----:B------:R-:W-:Y:S01]  /*6e60*/  MOV R23, UR49 ;  /* 0x0000003100177c02 */ /* 0x000fe20008000f00 */
[----:B------:R-:W-:-:S04]  /*6e70*/  IMAD.U32 R0, RZ, RZ, UR53 ;  /* 0x00000035ff007e24 */ /* 0x000fc8000f8e00ff */
[----:B------:R-:W-:-:S04]  /*6e80*/  IMAD R23, R0, 0x2200, R23 ;  /* 0x0000220000177824 */ /* 0x000fc800078e0217 */
[----:B------:R-:W-:-:S05]  /*6e90*/  VIADD R24, R23, 0xbe00 ;  /* 0x0000be0017187836 */ /* 0x000fca0000000000 */
        /* <DEDUP_REMOVED lines=18> */
.L_x_69:
[C---:B------:R-:W-:Y:S01]  /*6fc0*/  SHF.L.U32 R0, R2.reuse, 0x4, RZ ;  /* 0x0000000402007819 */ /* 0x040fe200000006ff */
[----:B------:R-:W-:Y:S01]  /*6fd0*/  IMAD.SHL.U32 R3, R2, 0x20, RZ ;  /* 0x0000002002037824 */ /* 0x000fe200078e00ff */
[----:B--23--:R-:W-:Y:S01]  /*6fe0*/  SHF.R.U32.HI R5, RZ, 0x1, R2 ;  /* 0x00000001ff057819 */ /* 0x00cfe20000011602 */
[----:B------:R-:W-:Y:S01]  /*6ff0*/  ULDC.64 UR4, c[0x0][0x730] ;  /* 0x0001cc0000047ab9 */ /* 0x000fe20000000a00 */
[----:B------:R-:W-:Y:S02]  /*7000*/  LOP3.LUT R0, R0, 0x600, RZ, 0xc0, !PT ;  /* 0x0000060000007812 */ /* 0x000fe400078ec0ff */
[----:B------:R-:W-:Y:S02]  /*7010*/  LOP3.LUT R4, R3, 0xc0, RZ, 0xc0, !PT ;  /* 0x000000c003047812 */ /* 0x000fe400078ec0ff */
[--C-:B------:R-:W-:Y:S02]  /*7020*/  LOP3.LUT R0, R0, 0x20, R3.reuse, 0xf8, !PT ;  /* 0x0000002000007812 */ /* 0x100fe400078ef803 */
[----:B------:R-:W-:Y:S01]  /*7030*/  ISETP.NE.U32.AND P0, PT, RZ, UR4, PT ;  /* 0x00000004ff007c0c */ /* 0x000fe2000bf05070 */
[----:B------:R-:W-:Y:S01]  /*7040*/  ULDC UR4, c[0x0][0x720] ;  /* 0x0001c80000047ab9 */ /* 0x000fe20000000800 */
[----:B------:R-:W-:-:S02]  /*7050*/  LOP3.LUT R3, R0, 0x100, R3, 0xf8, !PT ;  /* 0x0000010000037812 */ /* 0x000fc400078ef803 */
[----:B------:R-:W-:Y:S02]  /*7060*/  LOP3.LUT R0, R2, 0x7f, RZ, 0xc0, !PT ;  /* 0x0000007f02007812 */ /* 0x000fe400078ec0ff */
[----:B------:R-:W-:Y:S01]  /*7070*/  LOP3.LUT R4, R4, 0x8, R5, 0xf8, !PT ;  /* 0x0000000804047812 */ /* 0x000fe200078ef805 */
[----:B------:R-:W-:Y:S01]  /*7080*/  IMAD.SHL.U32 R5, R2, 0x4, RZ ;  /* 0x0000000402057824 */ /* 0x000fe200078e00ff */
[----:B------:R-:W-:Y:S02]  /*7090*/  ISETP.NE.AND.EX P0, PT, RZ, UR5, PT, P0 ;  /* 0x00000005ff007c0c */ /* 0x000fe4000bf05300 */
[----:B------:R-:W-:Y:S02]  /*70a0*/  IADD3 R0, R0, 0x1f, RZ ;  /* 0x0000001f00007810 */ /* 0x000fe40007ffe0ff */
[----:B------:R-:W-:Y:S02]  /*70b0*/  LOP3.LUT R4, R4, 0x18, R5, 0x78, !PT ;  /* 0x0000001804047812 */ /* 0x000fe400078e7805 */
[----:B-----5:R-:W-:-:S02]  /*70c0*/  FSEL R42, R19, UR4, !P0 ;  /* 0x00000004132a7c08 */ /* 0x020fc4000c000000 */
[----:B------:R-:W-:Y:S02]  /*70d0*/  ISETP.GT.U32.AND P1, PT, R0, 0x3e, PT ;  /* 0x0000003e0000780c */ /* 0x000fe40003f24070 */
[----:B------:R-:W-:Y:S01]  /*70e0*/  LOP3.LUT R25, R3, R4, RZ, 0xfc, !PT ;  /* 0x0000000403197212 */ /* 0x000fe200078efcff */
[-C--:B------:R-:W-:Y:S01]  /*70f0*/  FMUL R0, R56, R42.reuse ;  /* 0x0000002a38007220 */ /* 0x080fe20000400000 */
[-C--:B------:R-:W-:Y:S01]  /*7100*/  FMUL R3, R57, R42.reuse ;  /* 0x0000002a39037220 */ /* 0x080fe20000400000 */
[-C--:B------:R-:W-:Y:S01]  /*7110*/  FMUL R4, R58, R42.reuse ;  /* 0x0000002a3a047220 */ /* 0x080fe20000400000 */
[-C--:B------:R-:W-:Y:S01]  /*7120*/  FMUL R5, R59, R42.reuse ;  /* 0x0000002a3b057220 */ /* 0x080fe20000400000 */
[-C--:B------:R-:W-:Y:S01]  /*7130*/  FMUL R6, R60, R42.reuse ;  /* 0x0000002a3c067220 */ /* 0x080fe20000400000 */
[----:B------:R-:W-:Y:S01]  /*7140*/  FMUL R7, R61, R42 ;  /* 0x0000002a3d077220 */ /* 0x000fe20000400000 */
[----:B------:R-:W-:Y:S01]  /*7150*/  F2FP.F16.F32.PACK_AB R44, R3, R0 ;  /* 0x00000000032c723e */ /* 0x000fe200000000ff */
        /* <DEDUP_REMOVED lines=10> */
[----:B------:R-:W-:Y:S01]  /*7200*/  IMAD.MOV.U32 R3, RZ, RZ, 0x20 ;  /* 0x00000020ff037424 */ /* 0x000fe200078e00ff */
[----:B------:R-:W-:Y:S01]  /*7210*/  LOP3.LUT P0, RZ, R2, 0x4, RZ, 0xc0, !PT ;  /* 0x0000000402ff7812 */ /* 0x000fe2000780c0ff */
[----:B------:R-:W-:Y:S01]  /*7220*/  IMAD R24, R25, 0x2, R24 ;  /* 0x0000000219187824 */ /* 0x000fe200078e0218 */
[----:B------:R-:W-:Y:S01]  /*7230*/  F2FP.F16.F32.PACK_AB R45, R5, R4 ;  /* 0x00000004052d723e */ /* 0x000fe200000000ff */
        /* <DEDUP_REMOVED lines=22> */
[----:B------:R-:W-:Y:S02]  /*73a0*/  SEL R3, R3, 0xffffffe0, !P0 ;  /* 0xffffffe003037807 */ /* 0x000fe40004000000 */
[----:B------:R-:W-:Y:S01]  /*73b0*/  LEA R25, R25, R23, 0x1 ;  /* 0x0000001719197211 */ /* 0x000fe200078e08ff */
[----:B------:R-:W-:Y:S06]  /*73c0*/  @P1 BRA `(.L_x_70) ;  /* 0x0000000000041947 */ /* 0x000fec0003800000 */
[----:B------:R-:W-:-:S04]  /*73d0*/  DEPBAR.LE SB0, 0x1 ;  /* 0x000080400000791a */ /* 0x000fc80000000000 */
.L_x_70:
[----:B------:R-:W-:Y:S05]  /*73e0*/  WARPSYNC.ALL ;  /* 0x0000000000007948 */ /* 0x000fea0003800000 */
[----:B------:R-:W-:Y:S01]  /*73f0*/  BAR.SYNC.DEFER_BLOCKING 0x1, 0x80 ;  /* 0x0042000000007b1d */ /* 0x000fe20000010000 */
[----:B------:R-:W-:Y:S01]  /*7400*/  IMAD.IADD R0, R24, 0x1, R3 ;  /* 0x0000000118007824 */ /* 0x000fe200078e0203 */
[----:B------:R-:W-:Y:S02]  /*7410*/  F2FP.F16.F32.PACK_AB R8, R26, R27 ;  /* 0x0000001b1a08723e */ /* 0x000fe400000000ff */
[----:B------:R-:W-:Y:S02]  /*7420*/  F2FP.F16.F32.PACK_AB R9, R28, R29 ;  /* 0x0000001d1c09723e */ /* 0x000fe400000000ff */
[----:B------:R-:W-:Y:S01]  /*7430*/  BSSY B0, `(.L_x_71) ;  /* 0x000001d000007945 */ /* 0x000fe20003800000 */
[----:B------:R-:W-:-:S02]  /*7440*/  F2FP.F16.F32.PACK_AB R10, R30, R31 ;  /* 0x0000001f1e0a723e */ /* 0x000fc400000000ff */
[----:B------:R-:W-:Y:S02]  /*7450*/  F2FP.F16.F32.PACK_AB R11, R32, R33 ;  /* 0x00000021200b723e */ /* 0x000fe400000000ff */
[----:B------:R-:W-:Y:S02]  /*7460*/  F2FP.F16.F32.PACK_AB R12, R34, R35 ;  /* 0x00000023220c723e */ /* 0x000fe400000000ff */
[----:B------:R-:W-:Y:S02]  /*7470*/  F2FP.F16.F32.PACK_AB R13, R36, R37 ;  /* 0x00000025240d723e */ /* 0x000fe400000000ff */
[----:B------:R-:W-:Y:S02]  /*7480*/  F2FP.F16.F32.PACK_AB R14, R38, R39 ;  /* 0x00000027260e723e */ /* 0x000fe400000000ff */
[----:B------:R-:W-:Y:S02]  /*7490*/  F2FP.F16.F32.PACK_AB R15, R40, R41 ;  /* 0x00000029280f723e */ /* 0x000fe400000000ff */
[----:B------:R-:W-:Y:S01]  /*74a0*/  IADD3 R3, R3, 0x1000, R24 ;  /* 0x0000100003037810 */ /* 0x000fe20007ffe018 */
[----:B------:R1:W-:Y:S04]  /*74b0*/  STSM.16.M88.4 [R25+0xbe00], R44 ;  /* 0x00be002c19007844 */ /* 0x0003e80000000200 */
[----:B------:R1:W-:Y:S01]  /*74c0*/  STSM.16.M88.4 [R0], R4 ;  /* 0x0000000400007844 */ /* 0x0003e20000000200 */
[----:B------:R-:W-:Y:S01]  /*74d0*/  @!PT LDS RZ, [RZ] ;  /* 0x00000000fffff984 */ /* 0x000fe20000000800 */
[----:B------:R-:W-:Y:S01]  /*74e0*/  @!PT LDS RZ, [RZ] ;  /* 0x00000000fffff984 */ /* 0x000fe20000000800 */
[----:B------:R-:W-:Y:S01]  /*74f0*/  @!PT LDS RZ, [RZ] ;  /* 0x00000000fffff984 */ /* 0x000fe20000000800 */
[----:B------:R-:W-:Y:S01]  /*7500*/  @!PT LDS RZ, [RZ] ;  /* 0x00000000fffff984 */ /* 0x000fe20000000800 */
[----:B------:R2:W-:Y:S06]  /*7510*/  MEMBAR.ALL.CTA ;  /* 0x0000000000007992 */ /* 0x0005ec0000008000 */
[----:B--2---:R-:W2:Y:S02]  /*7520*/  FENCE.VIEW.ASYNC.S ;  /* 0x00000000000073c6 */ /* 0x004ea40000000000 */
[----:B--2---:R-:W-:Y:S06]  /*7530*/  BAR.SYNC.DEFER_BLOCKING 0x1, 0x80 ;  /* 0x0042000000007b1d */ /* 0x004fec0000010000 */
[----:B------:R-:W-:Y:S05]  /*7540*/  @P1 BRA `(.L_x_72) ;  /* 0x00000000002c1947 */ /* 0x000fea0003800000 */
[----:B------:R-:W-:Y:S01]  /*7550*/  R2UR UR40, R23 ;  /* 0x00000000172872ca */ /* 0x000fe200000e0000 */
[----:B------:R-:W-:Y:S02]  /*7560*/  UIADD3 UR43, -UR39, URZ, URZ ;  /* 0x0000003f272b7290 */ /* 0x000fe4000fffe13f */
[----:B------:R-:W-:Y:S01]  /*7570*/  UIADD3 UR6, UP0, UR54, 0x670, URZ ;  /* 0x0000067036067890 */ /* 0x000fe2000ff1e03f */
[----:B------:R-:W-:Y:S01]  /*7580*/  ULDC UR4, c[0x0][0xa10] ;  /* 0x0002840000047ab9 */ /* 0x000fe20000000800 */
[----:B------:R-:W-:Y:S01]  /*7590*/  UMOV UR41, URZ ;  /* 0x0000003f00297c82 */ /* 0x000fe20008000000 */
[----:B------:R-:W-:Y:S02]  /*75a0*/  UIMAD UR43, UR4, UR43, UR45 ;  /* 0x0000002b042b72a4 */ /* 0x000fe4000f8e022d */
[----:B------:R-:W-:-:S05]  /*75b0*/  UIADD3.X UR7, URZ, UR55, URZ, UP0, !UPT ;  /* 0x000000373f077290 */ /* 0x000fca00087fe43f */
[----:B------:R-:W-:-:S09]  /*75c0*/  UIADD3 UR40, UR40, 0xbe00, URZ ;  /* 0x0000be0028287890 */ /* 0x000fd2000fffe03f */
[----:B------:R2:W-:Y:S01]  /*75d0*/  UTMASTG.4D [UR40], [UR6] ;  /* 0x00000028060073b5 */ /* 0x0005e20008018000 */
[----:B------:R0:W-:Y:S01]  /*75e0*/  UTMACMDFLUSH ;  /* 0x00000000000079b7 */ /* 0x0001e20000000000 */
[----:B--2---:R-:W-:-:S04]  /*75f0*/  DEPBAR.LE SB0, 0x1 ;  /* 0x000080400000791a */ /* 0x004fc80000000000 */
.L_x_72:
[----:B------:R-:W-:Y:S05]  /*7600*/  BSYNC B0 ;  /* 0x0000000000007941 */ /* 0x000fea0003800000 */
.L_x_71:
[----:B------:R-:W-:Y:S06]  /*7610*/  BAR.SYNC.DEFER_BLOCKING 0x1, 0x80 ;  /* 0x0042000000007b1d */ /* 0x000fec0000010000 */
[----:B------:R-:W-:Y:S01]  /*7620*/  BSSY B0, `(.L_x_73) ;  /* 0x0000015000007945 */ /* 0x000fe20003800000 */
[----:B------:R2:W-:Y:S04]  /*7630*/  STSM.16.M88.4 [R24+0x1000], R8 ;  /* 0x0010000818007844 */ /* 0x0005e80000000200 */
[----:B------:R2:W-:Y:S01]  /*7640*/  STSM.16.M88.4 [R3], R12 ;  /* 0x0000000c03007844 */ /* 0x0005e20000000200 */
[----:B------:R-:W-:Y:S01]  /*7650*/  @!PT LDS RZ, [RZ] ;  /* 0x00000000fffff984 */ /* 0x000fe20000000800 */
[----:B------:R-:W-:Y:S01]  /*7660*/  @!PT LDS RZ, [RZ] ;  /* 0x00000000fffff984 */ /* 0x000fe20000000800 */
[----:B------:R-:W-:Y:S01]  /*7670*/  @!PT LDS RZ, [RZ] ;  /* 0x00000000fffff984 */ /* 0x000fe20000000800 */
[----:B------:R-:W-:Y:S01]  /*7680*/  @!PT LDS RZ, [RZ] ;  /* 0x00000000fffff984 */ /* 0x000fe20000000800 */
[----:B------:R3:W-:Y:S06]  /*7690*/  MEMBAR.ALL.CTA ;  /* 0x0000000000007992 */ /* 0x0007ec0000008000 */
[----:B---3--:R-:W3:Y:S02]  /*76a0*/  FENCE.VIEW.ASYNC.S ;  /* 0x00000000000073c6 */ /* 0x008ee40000000000 */
[----:B---3--:R-:W-:Y:S06]  /*76b0*/  BAR.SYNC.DEFER_BLOCKING 0x1, 0x80 ;  /* 0x0042000000007b1d */ /* 0x008fec0000010000 */
[----:B------:R-:W-:Y:S05]  /*76c0*/  @P1 BRA `(.L_x_74) ;  /* 0x0000000000281947 */ /* 0x000fea0003800000 */
[----:B------:R-:W-:Y:S01]  /*76d0*/  R2UR UR40, R23 ;  /* 0x00000000172872ca */ /* 0x000fe200000e0000 */
[----:B------:R-:W-:Y:S02]  /*76e0*/  UIADD3 UR43, -UR39, URZ, URZ ;  /* 0x0000003f272b7290 */ /* 0x000fe4000fffe13f */
[----:B------:R-:W-:Y:S01]  /*76f0*/  UIADD3 UR6, UP0, UR54, 0x670, URZ ;  /* 0x0000067036067890 */ /* 0x000fe2000ff1e03f */
[----:B------:R-:W-:Y:S01]  /*7700*/  ULDC UR4, c[0x0][0xa10] ;  /* 0x0002840000047ab9 */ /* 0x000fe20000000800 */
[----:B------:R-:W-:Y:S01]  /*7710*/  UMOV UR41, 0x20 ;  /* 0x0000002000297882 */ /* 0x000fe20000000000 */
[----:B------:R-:W-:Y:S02]  /*7720*/  UIMAD UR43, UR4, UR43, UR45 ;  /* 0x0000002b042b72a4 */ /* 0x000fe4000f8e022d */
[----:B------:R-:W-:-:S05]  /*7730*/  UIADD3.X UR7, URZ, UR55, URZ, UP0, !UPT ;  /* 0x000000373f077290 */ /* 0x000fca00087fe43f */
[----:B------:R-:W-:-:S09]  /*7740*/  UIADD3 UR40, UR40, 0xce00, URZ ;  /* 0x0000ce0028287890 */ /* 0x000fd2000fffe03f */
[----:B------:R3:W-:Y:S02]  /*7750*/  UTMASTG.4D [UR40], [UR6] ;  /* 0x00000028060073b5 */ /* 0x0007e40008018000 */
[----:B---3--:R0:W-:Y:S02]  /*7760*/  UTMACMDFLUSH ;  /* 0x00000000000079b7 */ /* 0x0081e40000000000 */
.L_x_74:
[----:B------:R-:W-:Y:S05]  /*7770*/  BSYNC B0 ;  /* 0x0000000000007941 */ /* 0x000fea0003800000 */
.L_x_73:
[----:B------:R-:W-:Y:S01]  /*7780*/  ULEA UR4, UR53, 0xfffffff8, 0x3 ;  /* 0xfffffff835047891 */ /* 0x000fe2000f8e183f */
[----:B------:R-:W-:-:S04]  /*7790*/  DEPBAR.LE SB0, 0x0 ;  /* 0x000080000000791a */ /* 0x000fc80000000000 */
[----:B------:R-:W-:Y:S01]  /*77a0*/  ULOP3.LUT UR4, UR4, 0x8, URZ, 0xc0, !UPT ;  /* 0x0000000804047892 */ /* 0x000fe2000f8ec03f */
[----:B------:R-:W-:-:S03]  /*77b0*/  LOP3.LUT R22, R22, 0x1, RZ, 0x3c, !PT ;  /* 0x0000000116167812 */ /* 0x000fc600078e3cff */
[----:B------:R-:W-:-:S06]  /*77c0*/  ULOP3.LUT UR4, UR4, 0x18, URZ, 0x3c, !UPT ;  /* 0x0000001804047892 */ /* 0x000fcc000f8e3c3f */
[----:B-1----:R-:W-:Y:S01]  /*77d0*/  IMAD.U32 R0, RZ, RZ, UR4 ;  /* 0x00000004ff007e24 */ /* 0x002fe2000f8e00ff */
[----:B------:R-:W-:Y:S02]  /*77e0*/  ULDC UR4, c[0x0][0xc] ;  /* 0x0000030000047ab9 */ /* 0x000fe40000000800 */
[----:B------:R-:W-:Y:S01]  /*77f0*/  IADD3 R17, R17, UR4, RZ ;  /* 0x0000000411117c10 */ /* 0x000fe2000fffe0ff */
[----:B------:R-:W-:Y:S01]  /*7800*/  ULDC UR4, c[0x0][0xa00] ;  /* 0x0002800000047ab9 */ /* 0x000fe20000000800 */
[----:B------:R1:W-:Y:S02]  /*7810*/  SYNCS.ARRIVE.TRANS64.A1T0 RZ, [R0+UR49+0x12490], RZ ;  /* 0x012490ff00ff79a7 */ /* 0x0003e40008100031 */
[----:B------:R-:W-:-:S13]  /*7820*/  ISETP.GE.AND P0, PT, R17, UR4, PT ;  /* 0x0000000411007c0c */ /* 0x000fda000bf06270 */
[----:B-1----:R-:W-:Y:S05]  /*7830*/  @!P0 BRA `(.L_x_75) ;  /* 0xffffff9400408947 */ /* 0x002fea000383ffff */
[----:B------:R-:W-:Y:S05]  /*7840*/  EXIT ;  /* 0x000000000000794d */ /* 0x000fea0003800000 */
.L_x_6:
[----:B------:R-:W-:-:S08]  /*7850*/  NOP ;  /* 0x0000000000007918 */ /* 0x000fd00000000000 */
[----:B------:R-:W2:-:S00]  /*7860*/  USETMAXREG.DEALLOC.CTAPOOL 0x18 ;  /* 0x00000018000079c8 */ /* 0x000e8000080e0500 */
[----:B------:R-:W-:-:S13]  /*7870*/  PLOP3.LUT P3, PT, PT, PT, UP0, 0x80, 0x0 ;  /* 0x000000000000781c */ /* 0x000fda0003f6f008 */
[----:B--2---:R-:W-:Y:S05]  /*7880*/  @!P3 BRA `(.L_x_76) ;  /* 0x00000008003cb947 */ /* 0x004fea0003800000 */
[----:B------:R-:W-:-:S13]  /*7890*/  PLOP3.LUT P2, PT, PT, PT, UP1, 0x80, 0x0 ;  /* 0x000000000000781c */ /* 0x000fda0003f4f018 */
[----:B-1----:R-:W-:Y:S05]  /*78a0*/  @P2 EXIT ;  /* 0x000000000000294d */ /* 0x002fea0003800000 */
[----:B------:R-:W-:Y:S02]  /*78b0*/  ULDC UR4, c[0x0][0xa00] ;  /* 0x0002800000047ab9 */ /* 0x000fe40000000800 */
[----:B------:R-:W-:-:S13]  /*78c0*/  ISETP.GE.AND P2, PT, R17, UR4, PT ;  /* 0x0000000411007c0c */ /* 0x000fda000bf46270 */
[----:B------:R-:W-:Y:S05]  /*78d0*/  @P2 EXIT ;  /* 0x000000000000294d */ /* 0x000fea0003800000 */
[----:B------:R-:W-:Y:S01]  /*78e0*/  LOP3.LUT P2, RZ, R2, 0x1f, RZ, 0xc0, !PT ;  /* 0x0000001f02ff7812 */ /* 0x000fe2000784c0ff */
[----:B------:R-:W-:Y:S01]  /*78f0*/  BSSY B0, `(.L_x_77) ;  /* 0x0000087000007945 */ /* 0x000fe20003800000 */
[----:B------:R-:W-:Y:S01]  /*7900*/  IMAD.MOV.U32 R4, RZ, RZ, 0x1 ;  /* 0x00000001ff047424 */ /* 0x000fe200078e00ff */
[----:B------:R-:W-:Y:S01]  /*7910*/  MOV R5, 0x1 ;  /* 0x0000000100057802 */ /* 0x000fe20000000f00 */
[----:B------:R-:W-:Y:S01]  /*7920*/  IMAD.MOV.U32 R0, RZ, RZ, RZ ;  /* 0x000000ffff007224 */ /* 0x000fe200078e00ff */
[----:B------:R-:W-:Y:S01]  /*7930*/  PLOP3.LUT P0, PT, P2, P0, PT, 0x2a, 0x0 ;  /* 0x000000000000781c */ /* 0x000fe20001700572 */
[----:B------:R-:W-:Y:S01]  /*7940*/  ULOP3.LUT UR6, UR51, 0x2, URZ, 0xfc, !UPT ;  /* 0x0000000233067892 */ /* 0x000fe2000f8efc3f */
[----:B------:R-:W-:Y:S01]  /*7950*/  ULDC UR7, c[0x0][0xc] ;  /* 0x0000030000077ab9 */ /* 0x000fe20000000800 */
[----:B------:R-:W-:Y:S01]  /*7960*/  ULDC.64 UR14, c[0x0][0x198] ;  /* 0x00006600000e7ab9 */ /* 0x000fe20000000a00 */
[----:B------:R-:W-:-:S09]  /*7970*/  ULDC UR18, c[0x0][0xa00] ;  /* 0x0002800000127ab9 */ /* 0x000fd20000000800 */
.L_x_92:
[----:B------:R-:W1:Y:S01]  /*7980*/  LDC R6, c[0x0][0xa04] ;  /* 0x00028100ff067b82 */ /* 0x000e620000000800 */
[----:B------:R-:W-:Y:S01]  /*7990*/  IMAD.MOV.U32 R7, RZ, RZ, R17 ;  /* 0x000000ffff077224 */ /* 0x000fe200078e0011 */
[----:B------:R-:W-:-:S06]  /*79a0*/  UMOV UR4, 0xffffffff ;  /* 0xffffffff00047882 */ /* 0x000fcc0000000000 */
[----:B------:R-:W2:Y:S08]  /*79b0*/  LDC R10, c[0x0][0xa10] ;  /* 0x00028400ff0a7b82 */ /* 0x000eb00000000800 */
[----:B------:R-:W3:Y:S01]  /*79c0*/  LDC R13, c[0x0][0xa1c] ;  /* 0x00028700ff0d7b82 */ /* 0x000ee20000000800 */
[----:B-1----:R-:W-:Y:S02]  /*79d0*/  ISETP.NE.AND P2, PT, R6, 0x1, PT ;  /* 0x000000010600780c */ /* 0x002fe40003f45270 */
[----:B--2---:R-:W-:-:S11]  /*79e0*/  ISETP.NE.AND P3, PT, R10, 0x1, PT ;  /* 0x000000010a00780c */ /* 0x004fd60003f65270 */
[----:B------:R-:W1:Y:S01]  /*79f0*/  @P2 LDC.64 R8, c[0x0][0xa08] ;  /* 0x00028200ff082b82 */ /* 0x000e620000000a00 */
[----:B---3--:R-:W-:-:S07]  /*7a00*/  ISETP.NE.AND P4, PT, R13, 0x1, PT ;  /* 0x000000010d00780c */ /* 0x008fce0003f85270 */
[----:B------:R-:W2:Y:S08]  /*7a10*/  @P3 LDC R12, c[0x0][0xa14] ;  /* 0x00028500ff0c3b82 */ /* 0x000eb00000000800 */
[----:B------:R-:W3:Y:S08]  /*7a20*/  @P3 LDC R11, c[0x0][0xa18] ;  /* 0x00028600ff0b3b82 */ /* 0x000ef00000000800 */
[----:B------:R-:W4:Y:S01]  /*7a30*/  @P4 LDC.64 R2, c[0x0][0xa20] ;  /* 0x00028800ff024b82 */ /* 0x000f220000000a00 */
[----:B-1----:R-:W-:-:S05]  /*7a40*/  @P2 IMAD.HI.U32 R8, R17, R8, RZ ;  /* 0x0000000811082227 */ /* 0x002fca00078e00ff */
[----:B------:R-:W-:-:S05]  /*7a50*/  @P2 SHF.R.U32.HI R7, RZ, R9, R8 ;  /* 0x00000009ff072219 */ /* 0x000fca0000011608 */
[----:B--2---:R-:W-:-:S04]  /*7a60*/  @P3 IMAD.HI.U32 R8, R7, R12, RZ ;  /* 0x0000000c07083227 */ /* 0x004fc800078e00ff */
[----:B------:R-:W-:Y:S01]  /*7a70*/  IMAD.MOV.U32 R9, RZ, RZ, R7 ;  /* 0x000000ffff097224 */ /* 0x000fe200078e0007 */
[----:B---3--:R-:W-:-:S05]  /*7a80*/  @P3 SHF.R.U32.HI R9, RZ, R11, R8 ;  /* 0x0000000bff093219 */ /* 0x008fca0000011608 */
[----:B----4-:R-:W-:Y:S01]  /*7a90*/  @P4 IMAD.HI.U32 R8, R9, R2, RZ ;  /* 0x0000000209084227 */ /* 0x010fe200078e00ff */
[----:B------:R-:W-:-:S04]  /*7aa0*/  MOV R2, R9 ;  /* 0x0000000900027202 */ /* 0x000fc80000000f00 */
[----:B------:R-:W-:Y:S01]  /*7ab0*/  @P4 SHF.R.U32.HI R2, RZ, R3, R8 ;  /* 0x00000003ff024219 */ /* 0x000fe20000011608 */
[----:B------:R-:W-:-:S04]  /*7ac0*/  IMAD.MOV R3, RZ, RZ, -R9 ;  /* 0x000000ffff037224 */ /* 0x000fc800078e0a09 */
[----:B------:R-:W-:Y:S02]  /*7ad0*/  IMAD.MOV R2, RZ, RZ, -R2 ;  /* 0x000000ffff027224 */ /* 0x000fe400078e0a02 */
[----:B------:R-:W-:Y:S02]  /*7ae0*/  IMAD R10, R10, R3, R7 ;  /* 0x000000030a0a7224 */ /* 0x000fe400078e0207 */
[----:B------:R-:W-:Y:S01]  /*7af0*/  IMAD R2, R13, R2, R9 ;  /* 0x000000020d027224 */ /* 0x000fe200078e0209 */
[----:B------:R-:W-:Y:S06]  /*7b00*/  BRA.DIV UR4, `(.L_x_78) ;  /* 0x0000001a04147947 */ /* 0x000fec000b800000 */
[----:B------:R-:W-:-:S13]  /*7b10*/  ELECT P6, URZ, PT ;  /* 0x00000000003f782f */ /* 0x000fda00038c0000 */
.L_x_130:
[----:B------:R-:W-:Y:S01]  /*7b20*/  IADD3 R3, -R7, RZ, RZ ;  /* 0x000000ff07037210 */ /* 0x000fe20007ffe1ff */
[----:B------:R-:W-:Y:S04]  /*7b30*/  BSSY B1, `(.L_x_79) ;  /* 0x000002a000017945 */ /* 0x000fe80003800000 */
[----:B------:R-:W-:Y:S02]  /*7b40*/  IMAD R3, R6, R3, R17 ;  /* 0x0000000306037224 */ /* 0x000fe400078e0211 */
[----:B------:R-:W-:Y:S02]  /*7b50*/  IMAD.MOV.U32 R6, RZ, RZ, RZ ;  /* 0x000000ffff067224 */ /* 0x000fe400078e00ff */
[----:B------:R-:W-:Y:S01]  /*7b60*/  IMAD.SHL.U32 R3, R3, 0x80, RZ ;  /* 0x0000008003037824 */ /* 0x000fe200078e00ff */
[----:B------:R-:W-:Y:S06]  /*7b70*/  @!P6 BRA `(.L_x_80) ;  /* 0x000000000094e947 */ /* 0x000fec0003800000 */
[----:B------:R-:W1:Y:S01]  /*7b80*/  S2R R7, SR_CgaCtaId ;  /* 0x0000000000077919 */ /* 0x000e620000008800 */
[----:B------:R-:W-:-:S04]  /*7b90*/  MOV R6, 0x400 ;  /* 0x0000040000067802 */ /* 0x000fc80000000f00 */
[----:B-1----:R-:W-:Y:S02]  /*7ba0*/  LEA R9, R7, R6, 0x18 ;  /* 0x0000000607097211 */ /* 0x002fe400078ec0ff */
[----:B------:R-:W-:Y:S02]  /*7bb0*/  SHF.L.U32 R6, R5, 0x1f, RZ ;  /* 0x0000001f05067819 */ /* 0x000fe400000006ff */
[----:B------:R-:W-:-:S04]  /*7bc0*/  LEA R7, R0, R9, 0x3 ;  /* 0x0000000900077211 */ /* 0x000fc800078e18ff */
[----:B------:R-:W1:Y:S02]  /*7bd0*/  SYNCS.PHASECHK.TRANS64.TRYWAIT P2, [R7+URZ+0x12460], R6 ;  /* 0x01246006070075a7 */ /* 0x000e64000804017f */
[----:B-1----:R-:W-:Y:S05]  /*7be0*/  @!P2 BRA `(.L_x_81) ;  /* 0x0000001400fca947 */ /* 0x002fea0003800000 */
.L_x_131:
[----:B------:R-:W-:Y:S01]  /*7bf0*/  UPRMT UR4, UR6, 0x9910, URZ ;  /* 0x0000991006047896 */ /* 0x000fe2000800003f */
[----:B-1----:R-:W-:-:S03]  /*7c00*/  @P1 IMAD.MOV.U32 R6, RZ, RZ, 0x2000 ;  /* 0x00002000ff061424 */ /* 0x002fc600078e00ff */
[----:B------:R-:W-:Y:S01]  /*7c10*/  UISETP.NE.AND UP0, UPT, UR4, 0x2, UPT ;  /* 0x000000020400788c */ /* 0x000fe2000bf05270 */
[----:B------:R1:W-:Y:S05]  /*7c20*/  @P1 SYNCS.ARRIVE.TRANS64 RZ, [R7+URZ+0x12450], R6 ;  /* 0x0124500607ff19a7 */ /* 0x0003ea000800003f */
[----:B------:R-:W-:-:S13]  /*7c30*/  PLOP3.LUT P2, PT, PT, PT, UP0, 0x80, 0x0 ;  /* 0x000000000000781c */ /* 0x000fda0003f4f008 */
[----:B-1----:R-:W-:Y:S05]  /*7c40*/  @P2 BRA `(.L_x_82) ;  /* 0x0000000000042947 */ /* 0x002fea0003800000 */
[----:B------:R-:W-:Y:S01]  /*7c50*/  BPT.TRAP 0x1 ;  /* 0x000000040000795c */ /* 0x000fe20000300000 */
.L_x_82:
[----:B------:R-:W-:Y:S05]  /*7c60*/  @P0 BRA `(.L_x_83) ;  /* 0x0000000000040947 */ /* 0x000fea0003800000 */
[----:B------:R-:W-:Y:S01]  /*7c70*/  BPT.TRAP 0x1 ;  /* 0x000000040000795c */ /* 0x000fe20000300000 */
.L_x_83:
[----:B------:R-:W-:Y:S01]  /*7c80*/  R2UR UR4, R9 ;  /* 0x00000000090472ca */ /* 0x000fe200000e0000 */
[----:B------:R-:W-:Y:S01]  /*7c90*/  UIADD3 UR16, UP0, UR14, 0xf0, URZ ;  /* 0x000000f00e107890 */ /* 0x000fe2000ff1e03f */
[----:B------:R-:W-:Y:S01]  /*7ca0*/  R2UR UR9, R7 ;  /* 0x00000000070972ca */ /* 0x000fe200000e0000 */
[----:B------:R-:W-:Y:S01]  /*7cb0*/  UMOV UR5, 0x10000000 ;  /* 0x1000000000057882 */ /* 0x000fe20000000000 */
[----:B------:R-:W-:Y:S01]  /*7cc0*/  R2UR UR8, R0 ;  /* 0x00000000000872ca */ /* 0x000fe200000e0000 */
[----:B------:R-:W-:Y:S01]  /*7cd0*/  UIADD3.X UR17, URZ, UR15, URZ, UP0, !UPT ;  /* 0x0000000f3f117290 */ /* 0x000fe200087fe43f */
[----:B------:R-:W-:Y:S01]  /*7ce0*/  R2UR UR11, R3 ;  /* 0x00000000030b72ca */ /* 0x000fe200000e0000 */
[----:B------:R-:W-:Y:S01]  /*7cf0*/  UMOV UR10, URZ ;  /* 0x0000003f000a7c82 */ /* 0x000fe20008000000 */
[----:B------:R-:W-:Y:S01]  /*7d00*/  R2UR UR12, R10 ;  /* 0x000000000a0c72ca */ /* 0x000fe200000e0000 */
[----:B------:R-:W-:Y:S01]  /*7d10*/  VIADD R0, R0, 0x1 ;  /* 0x0000000100007836 */ /* 0x000fe20000000000 */
[----:B------:R-:W-:-:S04]  /*7d20*/  R2UR UR13, R2 ;  /* 0x00000000020d72ca */ /* 0x000fc800000e0000 */
[C---:B------:R-:W-:Y:S01]  /*7d30*/  ISETP.NE.AND P2, PT, R0.reuse, 0x2, PT ;  /* 0x000000020000780c */ /* 0x040fe20003f45270 */
[----:B------:R-:W-:Y:S02]  /*7d40*/  UIADD3 UR9, UR9, 0x12450, URZ ;  /* 0x0001245009097890 */ /* 0x000fe4000fffe03f */
[----:B------:R-:W-:Y:S01]  /*7d50*/  ULEA UR8, UR8, UR4, 0xd ;  /* 0x0000000408087291 */ /* 0x000fe2000f8e683f */
[----:B------:R-:W-:Y:S02]  /*7d60*/  SEL R6, RZ, 0x1, P2 ;  /* 0x00000001ff067807 */ /* 0x000fe40001000000 */
[----:B------:R-:W-:Y:S01]  /*7d70*/  UMOV UR4, 0x0 ;  /* 0x0000000000047882 */ /* 0x000fe20000000000 */
[----:B------:R-:W-:Y:S02]  /*7d80*/  SEL R0, R0, RZ, P2 ;  /* 0x000000ff00007207 */ /* 0x000fe40001000000 */
[----:B------:R-:W-:Y:S02]  /*7d90*/  LOP3.LUT R5, R5, R6, RZ, 0x3c, !PT ;  /* 0x0000000605057212 */ /* 0x000fe400078e3cff */
[----:B------:R-:W-:Y:S01]  /*7da0*/  MOV R6, 0x40 ;  /* 0x0000004000067802 */ /* 0x000fe20000000f00 */
[----:B------:R1:W-:Y:S02]  /*7db0*/  UTMALDG.4D [UR8], [UR16], desc[UR4] ;  /* 0x00000408100075b4 */ /* 0x0003e40008019000 */
[----:B-1----:R-:W-:-:S04]  /*7dc0*/  NOP ;  /* 0x0000000000007918 */ /* 0x002fc80000000000 */
.L_x_80:
[----:B------:R-:W-:Y:S05]  /*7dd0*/  BSYNC B1 ;  /* 0x0000000000017941 */ /* 0x000fea0003800000 */
.L_x_79:
[----:B------:R-:W-:Y:S01]  /*7de0*/  LOP3.LUT P2, RZ, R4, 0xff, RZ, 0xc0, !PT ;  /* 0x000000ff04ff7812 */ /* 0x000fe2000784c0ff */
[----:B------:R-:W-:-:S12]  /*7df0*/  BSSY B1, `(.L_x_84) ;  /* 0x0000009000017945 */ /* 0x000fd80003800000 */
[----:B------:R-:W-:Y:S05]  /*7e00*/  @!P2 BRA `(.L_x_85) ;  /* 0x00000000001ca947 */ /* 0x000fea0003800000 */
[----:B------:R-:W1:Y:S01]  /*7e10*/  S2R R7, SR_CgaCtaId ;  /* 0x0000000000077919 */ /* 0x000e620000008800 */
[----:B------:R-:W-:-:S04]  /*7e20*/  MOV R4, 0x400 ;  /* 0x0000040000047802 */ /* 0x000fc80000000f00 */
[----:B-1----:R-:W-:Y:S02]  /*7e30*/  LEA R7, R7, R4, 0x18 ;  /* 0x0000000407077211 */ /* 0x002fe400078ec0ff */
[----:B------:R-:W-:Y:S02]  /*7e40*/  SHF.L.U32 R4, RZ, 0x1f, RZ ;  /* 0x0000001fff047819 */ /* 0x000fe400000006ff */
[----:B------:R1:W-:Y:S02]  /*7e50*/  SYNCS.ARRIVE.TRANS64.A1T0 RZ, [R7+URZ+0x124b0], RZ ;  /* 0x0124b0ff07ff79a7 */ /* 0x0003e4000810003f */
[----:B------:R-:W2:Y:S02]  /*7e60*/  SYNCS.PHASECHK.TRANS64.TRYWAIT P2, [R7+URZ+0x124b0], R4 ;  /* 0x0124b004070075a7 */ /* 0x000ea4000804017f */
[----:B-12---:R-:W-:Y:S05]  /*7e70*/  @!P2 BRA `(.L_x_86) ;  /* 0x00000014006ca947 */ /* 0x006fea0003800000 */
.L_x_85:
[----:B------:R-:W-:Y:S05]  /*7e80*/  BSYNC B1 ;  /* 0x0000000000017941 */ /* 0x000fea0003800000 */
.L_x_84:
[----:B------:R-:W-:Y:S04]  /*7e90*/  BSSY B1, `(.L_x_87) ;  /* 0x0000028000017945 */ /* 0x000fe80003800000 */
[----:B------:R-:W-:Y:S05]  /*7ea0*/  @!P6 BRA `(.L_x_88) ;  /* 0x000000000098e947 */ /* 0x000fea0003800000 */
[----:B-1----:R-:W1:Y:S01]  /*7eb0*/  S2R R7, SR_CgaCtaId ;  /* 0x0000000000077919 */ /* 0x002e620000008800 */
[----:B------:R-:W-:Y:S02]  /*7ec0*/  MOV R4, 0x400 ;  /* 0x0000040000047802 */ /* 0x000fe40000000f00 */
[----:B------:R-:W-:Y:S02]  /*7ed0*/  SHF.L.U32 R9, R5, 0x1f, RZ ;  /* 0x0000001f05097819 */ /* 0x000fe400000006ff */
[----:B-1----:R-:W-:-:S05]  /*7ee0*/  LEA R7, R7, R4, 0x18 ;  /* 0x0000000407077211 */ /* 0x002fca00078ec0ff */
[----:B------:R-:W-:-:S04]  /*7ef0*/  IMAD R4, R0, 0x8, R7 ;  /* 0x0000000800047824 */ /* 0x000fc800078e0207 */
[----:B------:R-:W1:Y:S02]  /*7f00*/  SYNCS.PHASECHK.TRANS64.TRYWAIT P2, [R4+URZ+0x12460], R9 ;  /* 0x01246009040075a7 */ /* 0x000e64000804017f */
[----:B-1----:R-:W-:Y:S05]  /*7f10*/  @!P2 BRA `(.L_x_89) ;  /* 0x000000140058a947 */ /* 0x002fea0003800000 */
.L_x_132:
[----:B------:R-:W-:Y:S01]  /*7f20*/  UPRMT UR4, UR6, 0x9910, URZ ;  /* 0x0000991006047896 */ /* 0x000fe2000800003f */
[----:B-1----:R-:W-:-:S03]  /*7f30*/  @P1 IMAD.MOV.U32 R9, RZ, RZ, 0x2000 ;  /* 0x00002000ff091424 */ /* 0x002fc600078e00ff */
[----:B------:R-:W-:Y:S01]  /*7f40*/  UISETP.NE.AND UP0, UPT, UR4, 0x2, UPT ;  /* 0x000000020400788c */ /* 0x000fe2000bf05270 */
[----:B------:R1:W-:Y:S05]  /*7f50*/  @P1 SYNCS.ARRIVE.TRANS64 RZ, [R4+URZ+0x12450], R9 ;  /* 0x0124500904ff19a7 */ /* 0x0003ea000800003f */
[----:B------:R-:W-:-:S13]  /*7f60*/  PLOP3.LUT P2, PT, PT, PT, UP0, 0x80, 0x0 ;  /* 0x000000000000781c */ /* 0x000fda0003f4f008 */
[----:B-1----:R-:W-:Y:S05]  /*7f70*/  @P2 BRA `(.L_x_90) ;  /* 0x0000000000042947 */ /* 0x002fea0003800000 */
[----:B------:R-:W-:Y:S01]  /*7f80*/  BPT.TRAP 0x1 ;  /* 0x000000040000795c */ /* 0x000fe20000300000 */
.L_x_90:
[----:B------:R-:W-:Y:S05]  /*7f90*/  @P0 BRA `(.L_x_91) ;  /* 0x0000000000040947 */ /* 0x000fea0003800000 */
[----:B------:R-:W-:Y:S01]  /*7fa0*/  BPT.TRAP 0x1 ;  /* 0x000000040000795c */ /* 0x000fe20000300000 */
.L_x_91:
[----:B------:R-:W-:Y:S01]  /*7fb0*/  R2UR UR4, R7 ;  /* 0x00000000070472ca */ /* 0x000fe200000e0000 */
[----:B------:R-:W-:Y:S01]  /*7fc0*/  UIADD3 UR16, UP0, UR14, 0xf0, URZ ;  /* 0x000000f00e107890 */ /* 0x000fe2000ff1e03f */
[----:B------:R-:W-:Y:S01]  /*7fd0*/  R2UR UR11, R3 ;  /* 0x00000000030b72ca */ /* 0x000fe200000e0000 */
[----:B------:R-:W-:Y:S01]  /*7fe0*/  UMOV UR10, URZ ;  /* 0x0000003f000a7c82 */ /* 0x000fe20008000000 */
[----:B------:R-:W-:Y:S01]  /*7ff0*/  R2UR UR5, R6 ;  /* 0x00000000060572ca */ /* 0x000fe200000e0000 */
[----:B------:R-:W-:Y:S01]  /*8000*/  UIADD3.X UR17, URZ, UR15, URZ, UP0, !UPT ;  /* 0x0000000f3f117290 */ /* 0x000fe200087fe43f */
[----:B------:R-:W-:Y:S02]  /*8010*/  R2UR UR9, R4 ;  /* 0x00000000040972ca */ /* 0x000fe400000e0000 */
[----:B------:R-:W-:Y:S02]  /*8020*/  R2UR UR8, R0 ;  /* 0x00000000000872ca */ /* 0x000fe400000e0000 */
[----:B------:R-:W-:-:S02]  /*8030*/  R2UR UR12, R10 ;  /* 0x000000000a0c72ca */ /* 0x000fc400000e0000 */
[----:B------:R-:W-:Y:S02]  /*8040*/  R2UR UR13, R2 ;  /* 0x00000000020d72ca */ /* 0x000fe400000e0000 */
[----:B------:R-:W-:-:S03]  /*8050*/  IADD3 R0, R0, 0x1, RZ ;  /* 0x0000000100007810 */ /* 0x000fc60007ffe0ff */
[----:B------:R-:W-:Y:S01]  /*8060*/  UIADD3 UR11, UR11, UR5, URZ ;  /* 0x000000050b0b7290 */ /* 0x000fe2000fffe03f */
[C---:B------:R-:W-:Y:S01]  /*8070*/  ISETP.NE.AND P2, PT, R0.reuse, 0x2, PT ;  /* 0x000000020000780c */ /* 0x040fe20003f45270 */
[----:B------:R-:W-:Y:S02]  /*8080*/  UIADD3 UR9, UR9, 0x12450, URZ ;  /* 0x0001245009097890 */ /* 0x000fe4000fffe03f */
[----:B------:R-:W-:Y:S01]  /*8090*/  ULEA UR8, UR8, UR4, 0xd ;  /* 0x0000000408087291 */ /* 0x000fe2000f8e683f */
[----:B------:R-:W-:Y:S01]  /*80a0*/  SEL R2, RZ, 0x1, P2 ;  /* 0x00000001ff027807 */ /* 0x000fe20001000000 */
[----:B------:R-:W-:Y:S01]  /*80b0*/  UMOV UR5, 0x10000000 ;  /* 0x1000000000057882 */ /* 0x000fe20000000000 */
[----:B------:R-:W-:Y:S01]  /*80c0*/  UMOV UR4, 0x0 ;  /* 0x0000000000047882 */ /* 0x000fe20000000000 */
[----:B------:R-:W-:Y:S02]  /*80d0*/  SEL R0, R0, RZ, P2 ;  /* 0x000000ff00007207 */ /* 0x000fe40001000000 */
[----:B------:R-:W-:-:S03]  /*80e0*/  LOP3.LUT R5, R5, R2, RZ, 0x3c, !PT ;  /* 0x0000000205057212 */ /* 0x000fc600078e3cff */
[----:B------:R2:W-:Y:S02]  /*80f0*/  UTMALDG.4D [UR8], [UR16], desc[UR4] ;  /* 0x00000408100075b4 */ /* 0x0005e40008019000 */
[----:B--2---:R-:W-:Y:S02]  /*8100*/  NOP ;  /* 0x0000000000007918 */ /* 0x004fe40000000000 */
.L_x_88:
[----:B------:R-:W-:Y:S05]  /*8110*/  BSYNC B1 ;  /* 0x0000000000017941 */ /* 0x000fea0003800000 */
.L_x_87:
[----:B------:R-:W-:Y:S01]  /*8120*/  VIADD R17, R17, UR7 ;  /* 0x0000000711117c36 */ /* 0x000fe20008000000 */
[----:B-1----:R-:W-:-:S04]  /*8130*/  PRMT R4, RZ, 0x7610, R4 ;  /* 0x00007610ff047816 */ /* 0x002fc80000000004 */
[----:B------:R-:W-:-:S13]  /*8140*/  ISETP.GE.AND P2, PT, R17, UR18, PT ;  /* 0x0000001211007c0c */ /* 0x000fda000bf46270 */
[----:B------:R-:W-:Y:S05]  /*8150*/  @!P2 BRA `(.L_x_92) ;  /* 0xfffffff80008a947 */ /* 0x000fea000383ffff */
[----:B------:R-:W-:Y:S05]  /*8160*/  BSYNC B0 ;  /* 0x0000000000007941 */ /* 0x000fea0003800000 */
.L_x_77:
[----:B------:R-:W-:Y:S05]  /*8170*/  EXIT ;  /* 0x000000000000794d */ /* 0x000fea0003800000 */
.L_x_76:
[----:B-1----:R-:W-:Y:S02]  /*8180*/  ULDC UR4, c[0x0][0xa00] ;  /* 0x0002800000047ab9 */ /* 0x002fe40000000800 */
[----:B------:R-:W-:-:S13]  /*8190*/  ISETP.GE.AND P0, PT, R17, UR4, PT ;  /* 0x0000000411007c0c */ /* 0x000fda000bf06270 */
[----:B------:R-:W-:Y:S05]  /*81a0*/  @P0 EXIT ;  /* 0x000000000000094d */ /* 0x000fea0003800000 */
[----:B------:R-:W-:Y:S01]  /*81b0*/  LOP3.LUT P0, RZ, R2, 0x1f, RZ, 0xc0, !PT ;  /* 0x0000001f02ff7812 */ /* 0x000fe2000780c0ff */
[----:B------:R-:W-:Y:S01]  /*81c0*/  BSSY B0, `(.L_x_93) ;  /* 0x00000e2000007945 */ /* 0x000fe20003800000 */
[----:B------:R-:W-:Y:S01]  /*81d0*/  IMAD.MOV.U32 R4, RZ, RZ, 0x1 ;  /* 0x00000001ff047424 */ /* 0x000fe200078e00ff */
[----:B------:R-:W-:Y:S01]  /*81e0*/  MOV R5, RZ ;  /* 0x000000ff00057202 */ /* 0x000fe20000000f00 */
[----:B------:R-:W-:Y:S01]  /*81f0*/  IMAD.MOV.U32 R0, RZ, RZ, 0x1 ;  /* 0x00000001ff007424 */ /* 0x000fe200078e00ff */
[----:B------:R-:W-:Y:S01]  /*8200*/  PLOP3.LUT P0, PT, P0, P2, PT, 0x2a, 0x0 ;  /* 0x000000000000781c */ /* 0x000fe20000704572 */
[----:B------:R-:W-:Y:S01]  /*8210*/  ULOP3.LUT UR5, UR52, 0x2, URZ, 0xfc, !UPT ;  /* 0x0000000234057892 */ /* 0x000fe2000f8efc3f */
[----:B------:R-:W-:Y:S01]  /*8220*/  ULDC.64 UR6, c[0x0][0x198] ;  /* 0x0000660000067ab9 */ /* 0x000fe20000000a00 */
[----:B------:R-:W-:-:S10]  /*8230*/  ULDC UR14, c[0x0][0xc] ;  /* 0x00000300000e7ab9 */ /* 0x000fd40000000800 */
.L_x_120:
[----:B------:R-:W1:Y:S01]  /*8240*/  LDC R2, c[0x0][0xa04] ;  /* 0x00028100ff027b82 */ /* 0x000e620000000800 */
[----:B------:R-:W-:-:S07]  /*8250*/  UMOV UR4, 0xffffffff ;  /* 0xffffffff00047882 */ /* 0x000fce0000000000 */
        /* <DEDUP_REMOVED lines=9> */
[----:B-1----:R-:W-:-:S04]  /*82f0*/  @P3 IMAD.HI.U32 R10, R17, R6, RZ ;  /* 0x00000006110a3227 */ /* 0x002fc800078e00ff */
[----:B------:R-:W-:Y:S01]  /*8300*/  IMAD.MOV.U32 R6, RZ, RZ, R17 ;  /* 0x000000ffff067224 */ /* 0x000fe200078e0011 */
[----:B------:R-:W-:-:S04]  /*8310*/  @P3 SHF.R.U32.HI R6, RZ, R7, R10 ;  /* 0x00000007ff063219 */ /* 0x000fc8000001160a */
[----:B------:R-:W-:Y:S01]  /*8320*/  MOV R7, R6 ;  /* 0x0000000600077202 */ /* 0x000fe20000000f00 */
[----:B--2---:R-:W-:-:S05]  /*8330*/  @P4 IMAD.HI.U32 R9, R6, R9, RZ ;  /* 0x0000000906094227 */ /* 0x004fca00078e00ff */
[----:B---3--:R-:W-:-:S05]  /*8340*/  @P4 SHF.R.U32.HI R7, RZ, R12, R9 ;  /* 0x0000000cff074219 */ /* 0x008fca0000011609 */
[----:B------:R-:W-:Y:S02]  /*8350*/  IMAD.MOV.U32 R9, RZ, RZ, R7 ;  /* 0x000000ffff097224 */ /* 0x000fe400078e0007 */
[----:B----4-:R-:W-:-:S05]  /*8360*/  @P5 IMAD.HI.U32 R2, R7, R2, RZ ;  /* 0x0000000207025227 */ /* 0x010fca00078e00ff */
[----:B------:R-:W-:Y:S01]  /*8370*/  @P5 SHF.R.U32.HI R9, RZ, R3, R2 ;  /* 0x00000003ff095219 */ /* 0x000fe20000011602 */
[----:B------:R-:W-:-:S04]  /*8380*/  IMAD.MOV R3, RZ, RZ, -R7 ;  /* 0x000000ffff037224 */ /* 0x000fc800078e0a07 */
[----:B------:R-:W-:Y:S01]  /*8390*/  IMAD R2, R11, R3, R6 ;  /* 0x000000030b027224 */ /* 0x000fe200078e0206 */
[----:B------:R-:W-:-:S05]  /*83a0*/  IADD3 R3, -R9, RZ, RZ ;  /* 0x000000ff09037210 */ /* 0x000fca0007ffe1ff */
[----:B------:R-:W-:Y:S01]  /*83b0*/  IMAD R3, R8, R3, R7 ;  /* 0x0000000308037224 */ /* 0x000fe200078e0207 */
[----:B------:R-:W-:Y:S06]  /*83c0*/  BRA.DIV UR4, `(.L_x_94) ;  /* 0x0000001204407947 */ /* 0x000fec000b800000 */
[----:B------:R-:W-:-:S13]  /*83d0*/  ELECT P6, URZ, PT ;  /* 0x00000000003f782f */ /* 0x000fda00038c0000 */
.L_x_135:
[----:B------:R-:W1:Y:S01]  /*83e0*/  LDC R6, c[0x0][0x28c] ;  /* 0x0000a300ff067b82 */ /* 0x000e620000000800 */
[----:B------:R-:W-:Y:S01]  /*83f0*/  BSSY B1, `(.L_x_95) ;  /* 0x0000027000017945 */ /* 0x000fe20003800000 */
[----:B-1----:R-:W-:-:S13]  /*8400*/  ISETP.GT.AND P3, PT, R6, RZ, P6 ;  /* 0x000000ff0600720c */ /* 0x002fda0003764270 */
[----:B------:R-:W-:Y:S05]  /*8410*/  @!P3 BRA `(.L_x_96) ;  /* 0x000000000090b947 */ /* 0x000fea0003800000 */
[----:B------:R-:W1:Y:S01]  /*8420*/  S2R R8, SR_CgaCtaId ;  /* 0x0000000000087919 */ /* 0x000e620000008800 */
[----:B------:R-:W-:-:S04]  /*8430*/  MOV R7, 0x400 ;  /* 0x0000040000077802 */ /* 0x000fc80000000f00 */
[----:B-1----:R-:W-:Y:S02]  /*8440*/  LEA R10, R8, R7, 0x18 ;  /* 0x00000007080a7211 */ /* 0x002fe400078ec0ff */
[----:B------:R-:W-:-:S03]  /*8450*/  SHF.L.U32 R7, R0, 0x1f, RZ ;  /* 0x0000001f00077819 */ /* 0x000fc600000006ff */
[----:B------:R-:W-:-:S04]  /*8460*/  IMAD R8, R5, 0x8, R10 ;  /* 0x0000000805087824 */ /* 0x000fc800078e020a */
[----:B------:R-:W1:Y:S02]  /*8470*/  SYNCS.PHASECHK.TRANS64.TRYWAIT P4, [R8+URZ+0x12428], R7 ;  /* 0x01242807080075a7 */ /* 0x000e64000808017f */
[----:B-1----:R-:W-:Y:S05]  /*8480*/  @!P4 BRA `(.L_x_97) ;  /* 0x000000100030c947 */ /* 0x002fea0003800000 */
.L_x_136:
[----:B------:R-:W-:Y:S01]  /*8490*/  UPRMT UR4, UR5, 0x9910, URZ ;  /* 0x0000991005047896 */ /* 0x000fe2000800003f */
[----:B-1----:R-:W-:-:S03]  /*84a0*/  @P2 IMAD.MOV.U32 R7, RZ, RZ, 0x2000 ;  /* 0x00002000ff072424 */ /* 0x002fc600078e00ff */
[----:B------:R-:W-:Y:S01]  /*84b0*/  UISETP.NE.AND UP0, UPT, UR4, 0x2, UPT ;  /* 0x000000020400788c */ /* 0x000fe2000bf05270 */
[----:B------:R1:W-:Y:S05]  /*84c0*/  @P2 SYNCS.ARRIVE.TRANS64 RZ, [R8+URZ+0x12400], R7 ;  /* 0x0124000708ff29a7 */ /* 0x0003ea000800003f */
[----:B------:R-:W-:-:S13]  /*84d0*/  PLOP3.LUT P4, PT, PT, PT, UP0, 0x80, 0x0 ;  /* 0x000000000000781c */ /* 0x000fda0003f8f008 */
[----:B-1----:R-:W-:Y:S05]  /*84e0*/  @P4 BRA `(.L_x_98) ;  /* 0x0000000000044947 */ /* 0x002fea0003800000 */
[----:B------:R-:W-:Y:S01]  /*84f0*/  BPT.TRAP 0x1 ;  /* 0x000000040000795c */ /* 0x000fe20000300000 */
.L_x_98:
[----:B------:R-:W-:Y:S05]  /*8500*/  @P0 BRA `(.L_x_99) ;  /* 0x0000000000040947 */ /* 0x000fea0003800000 */
[----:B------:R-:W-:Y:S01]  /*8510*/  BPT.TRAP 0x1 ;  /* 0x000000040000795c */ /* 0x000fe20000300000 */
.L_x_99:
[----:B------:R-:W-:Y:S01]  /*8520*/  LEA R10, R5, R10, 0xd ;  /* 0x0000000a050a7211 */ /* 0x000fe200078e68ff */
[----:B------:R-:W-:Y:S01]  /*8530*/  UIADD3 UR16, UP0, UR6, 0x1f0, URZ ;  /* 0x000001f006107890 */ /* 0x000fe2000ff1e03f */
[----:B------:R-:W-:Y:S01]  /*8540*/  R2UR UR9, R8 ;  /* 0x00000000080972ca */ /* 0x000fe200000e0000 */
[----:B------:R-:W-:Y:S01]  /*8550*/  UMOV UR18, 0x0 ;  /* 0x0000000000127882 */ /* 0x000fe20000000000 */
[----:B------:R-:W-:Y:S01]  /*8560*/  R2UR UR8, R10 ;  /* 0x000000000a0872ca */ /* 0x000fe200000e0000 */
[----:B------:R-:W-:Y:S01]  /*8570*/  UIADD3.X UR17, URZ, UR7, URZ, UP0, !UPT ;  /* 0x000000073f117290 */ /* 0x000fe200087fe43f */
[----:B------:R-:W-:Y:S01]  /*8580*/  R2UR UR12, R2 ;  /* 0x00000000020c72ca */ /* 0x000fe200000e0000 */
[----:B------:R-:W-:Y:S01]  /*8590*/  UMOV UR19, 0x10000000 ;  /* 0x1000000000137882 */ /* 0x000fe20000000000 */
[----:B------:R-:W-:Y:S01]  /*85a0*/  R2UR UR13, R3 ;  /* 0x00000000030d72ca */ /* 0x000fe200000e0000 */
[----:B------:R-:W-:Y:S01]  /*85b0*/  UMOV UR10, URZ ;  /* 0x0000003f000a7c82 */ /* 0x000fe20008000000 */
[----:B------:R-:W-:Y:S01]  /*85c0*/  UMOV UR11, URZ ;  /* 0x0000003f000b7c82 */ /* 0x000fe20008000000 */
[----:B------:R-:W-:-:S04]  /*85d0*/  VIADD R5, R5, 0x1 ;  /* 0x0000000105057836 */ /* 0x000fc80000000000 */
[----:B------:R-:W-:Y:S01]  /*85e0*/  UIADD3 UR9, UR9, 0x12400, URZ ;  /* 0x0001240009097890 */ /* 0x000fe2000fffe03f */
[----:B------:R-:W-:Y:S01]  /*85f0*/  ISETP.NE.AND P4, PT, R5, 0x5, PT ;  /* 0x000000050500780c */ /* 0x000fe20003f85270 */
[----:B------:R-:W-:-:S03]  /*8600*/  UIADD3 UR8, UR8, 0x4000, URZ ;  /* 0x0000400008087890 */ /* 0x000fc6000fffe03f */
[----:B------:R-:W-:Y:S02]  /*8610*/  SEL R7, RZ, 0x1, P4 ;  /* 0x00000001ff077807 */ /* 0x000fe40002000000 */
[----:B------:R-:W-:Y:S02]  /*8620*/  SEL R5, R5, RZ, P4 ;  /* 0x000000ff05057207 */ /* 0x000fe40002000000 */
[----:B------:R-:W-:Y:S02]  /*8630*/  LOP3.LUT R0, R0, R7, RZ, 0x3c, !PT ;  /* 0x0000000700007212 */ /* 0x000fe400078e3cff */
[----:B------:R1:W-:Y:S02]  /*8640*/  UTMALDG.4D [UR8], [UR16], desc[UR18] ;  /* 0x00001208100075b4 */ /* 0x0003e40008019000 */
[----:B-1----:R-:W-:-:S03]  /*8650*/  NOP ;  /* 0x0000000000007918 */ /* 0x002fc60000000000 */
.L_x_96:
[----:B------:R-:W-:Y:S05]  /*8660*/  BSYNC B1 ;  /* 0x0000000000017941 */ /* 0x000fea0003800000 */
.L_x_95:
        /* <DEDUP_REMOVED lines=10> */
.L_x_101:
[----:B------:R-:W-:Y:S05]  /*8710*/  BSYNC B1 ;  /* 0x0000000000017941 */ /* 0x000fea0003800000 */
.L_x_100:
[----:B------:R-:W-:Y:S01]  /*8720*/  BSSY B1, `(.L_x_103) ;  /* 0x0000028000017945 */ /* 0x000fe20003800000 */
[----:B------:R-:W-:-:S03]  /*8730*/  IMAD.MOV.U32 R9, RZ, RZ, RZ ;  /* 0x000000ffff097224 */ /* 0x000fc600078e00ff */
[----:B------:R-:W-:Y:S05]  /*8740*/  @!P3 BRA `(.L_x_104) ;  /* 0x000000000094b947 */ /* 0x000fea0003800000 */
[----:B-1----:R-:W1:Y:S01]  /*8750*/  S2R R7, SR_CgaCtaId ;  /* 0x0000000000077919 */ /* 0x002e620000008800 */
[----:B------:R-:W-:Y:S02]  /*8760*/  MOV R4, 0x400 ;  /* 0x0000040000047802 */ /* 0x000fe40000000f00 */
[----:B------:R-:W-:Y:S02]  /*8770*/  SHF.L.U32 R8, R0, 0x1f, RZ ;  /* 0x0000001f00087819 */ /* 0x000fe400000006ff */
[----:B-1----:R-:W-:-:S04]  /*8780*/  LEA R4, R7, R4, 0x18 ;  /* 0x0000000407047211 */ /* 0x002fc800078ec0ff */
[----:B------:R-:W-:-:S04]  /*8790*/  LEA R7, R5, R4, 0x3 ;  /* 0x0000000405077211 */ /* 0x000fc800078e18ff */
[----:B------:R-:W1:Y:S02]  /*87a0*/  SYNCS.PHASECHK.TRANS64.TRYWAIT P3, [R7+URZ+0x12428], R8 ;  /* 0x01242808070075a7 */ /* 0x000e64000806017f */
[----:B-1----:R-:W-:Y:S05]  /*87b0*/  @!P3 BRA `(.L_x_105) ;  /* 0x0000000c008cb947 */ /* 0x002fea0003800000 */
.L_x_137:
[----:B------:R-:W-:Y:S01]  /*87c0*/  UPRMT UR4, UR5, 0x9910, URZ ;  /* 0x0000991005047896 */ /* 0x000fe2000800003f */
[----:B-1----:R-:W-:-:S03]  /*87d0*/  @P2 IMAD.MOV.U32 R8, RZ, RZ, 0x2000 ;  /* 0x00002000ff082424 */ /* 0x002fc600078e00ff */
[----:B------:R-:W-:Y:S01]  /*87e0*/  UISETP.NE.AND UP0, UPT, UR4, 0x2, UPT ;  /* 0x000000020400788c */ /* 0x000fe2000bf05270 */
[----:B------:R1:W-:Y:S05]  /*87f0*/  @P2 SYNCS.ARRIVE.TRANS64 RZ, [R7+URZ+0x12400], R8 ;  /* 0x0124000807ff29a7 */ /* 0x0003ea000800003f */
[----:B------:R-:W-:-:S13]  /*8800*/  PLOP3.LUT P3, PT, PT, PT, UP0, 0x80, 0x0 ;  /* 0x000000000000781c */ /* 0x000fda0003f6f008 */
[----:B-1----:R-:W-:Y:S05]  /*8810*/  @P3 BRA `(.L_x_106) ;  /* 0x0000000000043947 */ /* 0x002fea0003800000 */
[----:B------:R-:W-:Y:S01]  /*8820*/  BPT.TRAP 0x1 ;  /* 0x000000040000795c */ /* 0x000fe20000300000 */
.L_x_106:
[----:B------:R-:W-:Y:S05]  /*8830*/  @P0 BRA `(.L_x_107) ;  /* 0x0000000000040947 */ /* 0x000fea0003800000 */
[----:B------:R-:W-:Y:S01]  /*8840*/  BPT.TRAP 0x1 ;  /* 0x000000040000795c */ /* 0x000fe20000300000 */
.L_x_107:
[----:B------:R-:W-:Y:S01]  /*8850*/  IMAD R4, R5, 0x2000, R4 ;  /* 0x0000200005047824 */ /* 0x000fe200078e0204 */
[----:B------:R-:W-:Y:S01]  /*8860*/  R2UR UR9, R7 ;  /* 0x00000000070972ca */ /* 0x000fe200000e0000 */
[----:B------:R-:W-:Y:S01]  /*8870*/  UIADD3 UR16, UP0, UR6, 0x2f0, URZ ;  /* 0x000002f006107890 */ /* 0x000fe2000ff1e03f */
[----:B------:R-:W-:Y:S01]  /*8880*/  R2UR UR12, R2 ;  /* 0x00000000020c72ca */ /* 0x000fe200000e0000 */
[----:B------:R-:W-:Y:S01]  /*8890*/  UMOV UR18, 0x0 ;  /* 0x0000000000127882 */ /* 0x000fe20000000000 */
[----:B------:R-:W-:Y:S01]  /*88a0*/  R2UR UR8, R4 ;  /* 0x00000000040872ca */ /* 0x000fe200000e0000 */
[----:B------:R-:W-:Y:S01]  /*88b0*/  UIADD3.X UR17, URZ, UR7, URZ, UP0, !UPT ;  /* 0x000000073f117290 */ /* 0x000fe200087fe43f */
[----:B------:R-:W-:Y:S01]  /*88c0*/  R2UR UR13, R3 ;  /* 0x00000000030d72ca */ /* 0x000fe200000e0000 */
[----:B------:R-:W-:Y:S01]  /*88d0*/  UMOV UR19, 0x10000000 ;  /* 0x1000000000137882 */ /* 0x000fe20000000000 */
[----:B------:R-:W-:Y:S01]  /*88e0*/  UMOV UR10, URZ ;  /* 0x0000003f000a7c82 */ /* 0x000fe20008000000 */
[----:B------:R-:W-:Y:S01]  /*88f0*/  UMOV UR11, URZ ;  /* 0x0000003f000b7c82 */ /* 0x000fe20008000000 */
[----:B------:R-:W-:Y:S01]  /*8900*/  IADD3 R5, R5, 0x1, RZ ;  /* 0x0000000105057810 */ /* 0x000fe20007ffe0ff */
[----:B------:R-:W-:-:S02]  /*8910*/  IMAD.MOV.U32 R9, RZ, RZ, 0x1 ;  /* 0x00000001ff097424 */ /* 0x000fc400078e00ff */
[----:B------:R-:W-:Y:S01]  /*8920*/  UIADD3 UR9, UR9, 0x12400, URZ ;  /* 0x0001240009097890 */ /* 0x000fe2000fffe03f */
[----:B------:R-:W-:-:S03]  /*8930*/  ISETP.NE.AND P3, PT, R5, 0x5, PT ;  /* 0x000000050500780c */ /* 0x000fc60003f65270 */
[----:B------:R-:W-:Y:S01]  /*8940*/  UIADD3 UR8, UR8, 0x4000, URZ ;  /* 0x0000400008087890 */ /* 0x000fe2000fffe03f */
[----:B------:R-:W-:Y:S02]  /*8950*/  SEL R7, RZ, 0x1, P3 ;  /* 0x00000001ff077807 */ /* 0x000fe40001800000 */
[----:B------:R-:W-:Y:S02]  /*8960*/  SEL R5, R5, RZ, P3 ;  /* 0x000000ff05057207 */ /* 0x000fe40001800000 */
[----:B------:R-:W-:-:S04]  /*8970*/  LOP3.LUT R0, R0, R7, RZ, 0x3c, !PT ;  /* 0x0000000700007212 */ /* 0x000fc800078e3cff */
[----:B------:R2:W-:Y:S02]  /*8980*/  UTMALDG.4D [UR8], [UR16], desc[UR18] ;  /* 0x00001208100075b4 */ /* 0x0005e40008019000 */
[----:B--2---:R-:W-:Y:S01]  /*8990*/  NOP ;  /* 0x0000000000007918 */ /* 0x004fe20000000000 */
.L_x_104:
[----:B------:R-:W-:Y:S05]  /*89a0*/  BSYNC B1 ;  /* 0x0000000000017941 */ /* 0x000fea0003800000 */
.L_x_103:
[----:B------:R-:W-:-:S13]  /*89b0*/  ISETP.GE.AND P3, PT, R6, 0x41, PT ;  /* 0x000000410600780c */ /* 0x000fda0003f66270 */
[----:B------:R-:W-:Y:S05]  /*89c0*/  @!P3 BRA `(.L_x_108) ;  /* 0x000000040070b947 */ /* 0x000fea0003800000 */
[----:B------:R-:W-:Y:S01]  /*89d0*/  VIADD R6, R6, 0x3f ;  /* 0x0000003f06067836 */ /* 0x000fe20000000000 */
[----:B------:R-:W-:Y:S04]  /*89e0*/  BSSY B1, `(.L_x_108) ;  /* 0x000005a000017945 */ /* 0x000fe80003800000 */
[----:B-1----:R-:W-:-:S04]  /*89f0*/  SHF.R.S32.HI R7, RZ, 0x1f, R6 ;  /* 0x0000001fff077819 */ /* 0x002fc80000011406 */
[----:B------:R-:W-:-:S04]  /*8a00*/  LEA.HI R4, R7, R6, RZ, 0x6 ;  /* 0x0000000607047211 */ /* 0x000fc800078f30ff */
[----:B------:R-:W-:-:S04]  /*8a10*/  SHF.R.S32.HI R4, RZ, 0x6, R4 ;  /* 0x00000006ff047819 */ /* 0x000fc80000011404 */
[----:B------:R-:W-:-:S07]  /*8a20*/  SHF.L.U32 R4, R4, 0x1, RZ ;  /* 0x0000000104047819 */ /* 0x000fce00000006ff */
.L_x_119:
[----:B------:R-:W-:Y:S04]  /*8a30*/  BSSY B2, `(.L_x_109) ;  /* 0x0000027000027945 */ /* 0x000fe80003800000 */
[----:B------:R-:W-:Y:S05]  /*8a40*/  @!P6 BRA `(.L_x_110) ;  /* 0x000000000094e947 */ /* 0x000fea0003800000 */
[----:B------:R-:W1:Y:S01]  /*8a50*/  S2R R7, SR_CgaCtaId ;  /* 0x0000000000077919 */ /* 0x000e620000008800 */
[----:B------:R-:W-:Y:S02]  /*8a60*/  MOV R6, 0x400 ;  /* 0x0000040000067802 */ /* 0x000fe40000000f00 */
[----:B------:R-:W-:Y:S02]  /*8a70*/  SHF.L.U32 R8, R0, 0x1f, RZ ;  /* 0x0000001f00087819 */ /* 0x000fe400000006ff */
[----:B-1----:R-:W-:-:S05]  /*8a80*/  LEA R6, R7, R6, 0x18 ;  /* 0x0000000607067211 */ /* 0x002fca00078ec0ff */
[----:B------:R-:W-:-:S04]  /*8a90*/  IMAD R7, R5, 0x8, R6 ;  /* 0x0000000805077824 */ /* 0x000fc800078e0206 */
[----:B------:R-:W1:Y:S02]  /*8aa0*/  SYNCS.PHASECHK.TRANS64.TRYWAIT P3, [R7+URZ+0x12428], R8 ;  /* 0x01242808070075a7 */ /* 0x000e64000806017f */
[----:B-1----:R-:W-:Y:S05]  /*8ab0*/  @!P3 BRA `(.L_x_111) ;  /* 0x0000000800e0b947 */ /* 0x002fea0003800000 */
.L_x_138:
[----:B------:R-:W-:Y:S01]  /*8ac0*/  UPRMT UR4, UR5, 0x9910, URZ ;  /* 0x0000991005047896 */ /* 0x000fe2000800003f */
[----:B-1----:R-:W-:-:S03]  /*8ad0*/  @P2 IMAD.MOV.U32 R8, RZ, RZ, 0x2000 ;  /* 0x00002000ff082424 */ /* 0x002fc600078e00ff */
[----:B------:R-:W-:Y:S01]  /*8ae0*/  UISETP.NE.AND UP0, UPT, UR4, 0x2, UPT ;  /* 0x000000020400788c */ /* 0x000fe2000bf05270 */
[----:B------:R1:W-:Y:S05]  /*8af0*/  @P2 SYNCS.ARRIVE.TRANS64 RZ, [R7+URZ+0x12400], R8 ;  /* 0x0124000807ff29a7 */ /* 0x0003ea000800003f */
[----:B------:R-:W-:-:S13]  /*8b00*/  PLOP3.LUT P3, PT, PT, PT, UP0, 0x80, 0x0 ;  /* 0x000000000000781c */ /* 0x000fda0003f6f008 */
[----:B-1----:R-:W-:Y:S05]  /*8b10*/  @P3 BRA `(.L_x_112) ;  /* 0x0000000000043947 */ /* 0x002fea0003800000 */
[----:B------:R-:W-:Y:S01]  /*8b20*/  BPT.TRAP 0x1 ;  /* 0x000000040000795c */ /* 0x000fe20000300000 */
.L_x_112:
[----:B------:R-:W-:Y:S05]  /*8b30*/  @P0 BRA `(.L_x_113) ;  /* 0x0000000000040947 */ /* 0x000fea0003800000 */
[----:B------:R-:W-:Y:S01]  /*8b40*/  BPT.TRAP 0x1 ;  /* 0x000000040000795c */ /* 0x000fe20000300000 */
.L_x_113:
        /* <DEDUP_REMOVED lines=10> */
[----:B------:R-:W-:Y:S01]  /*8bf0*/  R2UR UR13, R3 ;  /* 0x00000000030d72ca */ /* 0x000fe200000e0000 */
[----:B------:R-:W-:-:S04]  /*8c00*/  VIADD R5, R5, 0x1 ;  /* 0x0000000105057836 */ /* 0x000fc80000000000 */
[----:B------:R-:W-:Y:S01]  /*8c10*/  UIADD3 UR9, UR9, 0x12400, URZ ;  /* 0x0001240009097890 */ /* 0x000fe2000fffe03f */
[C---:B------:R-:W-:Y:S01]  /*8c20*/  ISETP.NE.AND P3, PT, R5.reuse, 0x5, PT ;  /* 0x000000050500780c */ /* 0x040fe20003f65270 */
[----:B------:R-:W-:Y:S02]  /*8c30*/  UIADD3 UR8, UR8, 0x4000, URZ ;  /* 0x0000400008087890 */ /* 0x000fe4000fffe03f */
[----:B------:R-:W-:Y:S01]  /*8c40*/  USHF.L.U32 UR11, UR11, 0x6, URZ ;  /* 0x000000060b0b7899 */ /* 0x000fe2000800063f */
[----:B------:R-:W-:Y:S02]  /*8c50*/  SEL R7, RZ, 0x1, P3 ;  /* 0x00000001ff077807 */ /* 0x000fe40001800000 */
[----:B------:R-:W-:Y:S02]  /*8c60*/  SEL R5, R5, RZ, P3 ;  /* 0x000000ff05057207 */ /* 0x000fe40001800000 */
[----:B------:R-:W-:-:S04]  /*8c70*/  LOP3.LUT R0, R0, R7, RZ, 0x3c, !PT ;  /* 0x0000000700007212 */ /* 0x000fc800078e3cff */
[----:B------:R1:W-:Y:S02]  /*8c80*/  UTMALDG.4D [UR8], [UR16], desc[UR18] ;  /* 0x00001208100075b4 */ /* 0x0003e40008019000 */
[----:B-1----:R-:W-:Y:S01]  /*8c90*/  NOP ;  /* 0x0000000000007918 */ /* 0x002fe20000000000 */
.L_x_110:
[----:B------:R-:W-:Y:S05]  /*8ca0*/  BSYNC B2 ;  /* 0x0000000000027941 */ /* 0x000fea0003800000 */
.L_x_109:
[----:B------:R-:W-:Y:S01]  /*8cb0*/  ISETP.LT.OR P3, PT, R4, 0x4, !P6 ;  /* 0x000000040400780c */ /* 0x000fe20007761670 */
[----:B------:R-:W-:-:S12]  /*8cc0*/  BSSY B2, `(.L_x_114) ;  /* 0x0000028000027945 */ /* 0x000fd80003800000 */
[----:B------:R-:W-:Y:S05]  /*8cd0*/  @P3 BRA `(.L_x_115) ;  /* 0x0000000000983947 */ /* 0x000fea0003800000 */
[----:B------:R-:W1:Y:S01]  /*8ce0*/  S2R R7, SR_CgaCtaId ;  /* 0x0000000000077919 */ /* 0x000e620000008800 */
[----:B------:R-:W-:Y:S02]  /*8cf0*/  MOV R6, 0x400 ;  /* 0x0000040000067802 */ /* 0x000fe40000000f00 */
[----:B------:R-:W-:Y:S02]  /*8d00*/  SHF.L.U32 R8, R0, 0x1f, RZ ;  /* 0x0000001f00087819 */ /* 0x000fe400000006ff */
[----:B-1----:R-:W-:-:S05]  /*8d10*/  LEA R6, R7, R6, 0x18 ;  /* 0x0000000607067211 */ /* 0x002fca00078ec0ff */
[----:B------:R-:W-:-:S04]  /*8d20*/  IMAD R7, R5, 0x8, R6 ;  /* 0x0000000805077824 */ /* 0x000fc800078e0206 */
[----:B------:R-:W1:Y:S02]  /*8d30*/  SYNCS.PHASECHK.TRANS64.TRYWAIT P3, [R7+URZ+0x12428], R8 ;  /* 0x01242808070075a7 */ /* 0x000e64000806017f */
[----:B-1----:R-:W-:Y:S05]  /*8d40*/  @!P3 BRA `(.L_x_116) ;  /* 0x000000080050b947 */ /* 0x002fea0003800000 */
.L_x_139:
[----:B------:R-:W-:Y:S01]  /*8d50*/  UPRMT UR4, UR5, 0x9910, URZ ;  /* 0x0000991005047896 */ /* 0x000fe2000800003f */
[----:B-1----:R-:W-:-:S03]  /*8d60*/  @P1 MOV R8, 0x2000 ;  /* 0x0000200000081802 */ /* 0x002fc60000000f00 */
[----:B------:R-:W-:Y:S01]  /*8d70*/  UISETP.NE.AND UP0, UPT, UR4, 0x2, UPT ;  /* 0x000000020400788c */ /* 0x000fe2000bf05270 */
[----:B------:R1:W-:Y:S05]  /*8d80*/  @P1 SYNCS.ARRIVE.TRANS64 RZ, [R7+URZ+0x12400], R8 ;  /* 0x0124000807ff19a7 */ /* 0x0003ea000800003f */
[----:B------:R-:W-:-:S13]  /*8d90*/  PLOP3.LUT P3, PT, PT, PT, UP0, 0x80, 0x0 ;  /* 0x000000000000781c */ /* 0x000fda0003f6f008 */
[----:B-1----:R-:W-:Y:S05]  /*8da0*/  @P3 BRA `(.L_x_117) ;  /* 0x0000000000043947 */ /* 0x002fea0003800000 */
[----:B------:R-:W-:Y:S01]  /*8db0*/  BPT.TRAP 0x1 ;  /* 0x000000040000795c */ /* 0x000fe20000300000 */
.L_x_117:
[----:B------:R-:W-:Y:S05]  /*8dc0*/  @P0 BRA `(.L_x_118) ;  /* 0x0000000000040947 */ /* 0x000fea0003800000 */
[----:B------:R-:W-:Y:S01]  /*8dd0*/  BPT.TRAP 0x1 ;  /* 0x000000040000795c */ /* 0x000fe20000300000 */
.L_x_118:
        /* <DEDUP_REMOVED lines=11> */
[----:B------:R-:W-:Y:S01]  /*8e90*/  VIADD R5, R5, 0x1 ;  /* 0x0000000105057836 */ /* 0x000fe20000000000 */
[----:B------:R-:W-:-:S02]  /*8ea0*/  IADD3 R9, R9, 0x1, RZ ;  /* 0x0000000109097810 */ /* 0x000fc40007ffe0ff */
[----:B------:R-:W-:Y:S02]  /*8eb0*/  UIADD3 UR9, UR9, 0x12400, URZ ;  /* 0x0001240009097890 */ /* 0x000fe4000fffe03f */
[----:B------:R-:W-:Y:S01]  /*8ec0*/  USHF.L.U32 UR11, UR11, 0x6, URZ ;  /* 0x000000060b0b7899 */ /* 0x000fe2000800063f */
[----:B------:R-:W-:Y:S01]  /*8ed0*/  ISETP.NE.AND P3, PT, R5, 0x5, PT ;  /* 0x000000050500780c */ /* 0x000fe20003f65270 */
[----:B------:R-:W-:-:S03]  /*8ee0*/  UIADD3 UR8, UR8, 0x4000, URZ ;  /* 0x0000400008087890 */ /* 0x000fc6000fffe03f */
[----:B------:R-:W-:Y:S02]  /*8ef0*/  SEL R7, RZ, 0x1, P3 ;  /* 0x00000001ff077807 */ /* 0x000fe40001800000 */
[----:B------:R-:W-:Y:S02]  /*8f00*/  SEL R5, R5, RZ, P3 ;  /* 0x000000ff05057207 */ /* 0x000fe40001800000 */
[----:B------:R-:W-:Y:S02]  /*8f10*/  LOP3.LUT R0, R0, R7, RZ, 0x3c, !PT ;  /* 0x0000000700007212 */ /* 0x000fe400078e3cff */
[----:B------:R1:W-:Y:S02]  /*8f20*/  UTMALDG.4D [UR8], [UR16], desc[UR18] ;  /* 0x00001208100075b4 */ /* 0x0003e40008019000 */
[----:B-1----:R-:W-:-:S03]  /*8f30*/  NOP ;  /* 0x0000000000007918 */ /* 0x002fc60000000000 */
.L_x_115:
[----:B------:R-:W-:Y:S05]  /*8f40*/  BSYNC B2 ;  /* 0x0000000000027941 */ /* 0x000fea0003800000 */
.L_x_114:
[C---:B------:R-:W-:Y:S01]  /*8f50*/  ISETP.GT.AND P3, PT, R4.reuse, 0x4, PT ;  /* 0x000000040400780c */ /* 0x040fe20003f64270 */
[----:B------:R-:W-:-:S12]  /*8f60*/  VIADD R4, R4, 0xfffffffe ;  /* 0xfffffffe04047836 */ /* 0x000fd80000000000 */
[----:B------:R-:W-:Y:S05]  /*8f70*/  @P3 BRA `(.L_x_119) ;  /* 0xfffffff800ac3947 */ /* 0x000fea000383ffff */
[----:B------:R-:W-:Y:S05]  /*8f80*/  BSYNC B1 ;  /* 0x0000000000017941 */ /* 0x000fea0003800000 */
.L_x_108:
[----:B------:R-:W-:Y:S01]  /*8f90*/  VIADD R17, R17, UR14 ;  /* 0x0000000e11117c36 */ /* 0x000fe20008000000 */
[----:B------:R-:W-:Y:S01]  /*8fa0*/  ULDC UR4, c[0x0][0xa00] ;  /* 0x0002800000047ab9 */ /* 0x000fe20000000800 */
[----:B-1----:R-:W-:-:S03]  /*8fb0*/  PRMT R4, RZ, 0x7610, R4 ;  /* 0x00007610ff047816 */ /* 0x002fc60000000004 */
[----:B------:R-:W-:-:S13]  /*8fc0*/  ISETP.GE.AND P3, PT, R17, UR4, PT ;  /* 0x0000000411007c0c */ /* 0x000fda000bf66270 */
[----:B------:R-:W-:Y:S05]  /*8fd0*/  @!P3 BRA `(.L_x_120) ;  /* 0xfffffff00098b947 */ /* 0x000fea000383ffff */
[----:B------:R-:W-:Y:S05]  /*8fe0*/  BSYNC B0 ;  /* 0x0000000000007941 */ /* 0x000fea0003800000 */
.L_x_93:
[----:B------:R-:W-:Y:S05]  /*8ff0*/  EXIT ;  /* 0x000000000000794d */ /* 0x000fea0003800000 */
.L_x_17:
[----:B-1----:R-:W-:-:S04]  /*9000*/  MOV R3, UR4 ;  /* 0x0000000400037c02 */ /* 0x002fc80008000f00 */
[----:B------:R1:W2:Y:S03]  /*9010*/  SYNCS.PHASECHK.TRANS64.TRYWAIT P1, [R3+URZ+0x12450], R0 ;  /* 0x01245000030075a7 */ /* 0x0002a6000802017f */
[----:B--2---:R-:W-:Y:S05]  /*9020*/  @!P1 NANOSLEEP.SYNCS 0x989680 ;  /* 0x009896800000995d */ /* 0x004fea0003900000 */
[----:B------:R-:W2:Y:S02]  /*9030*/  @!P1 SYNCS.PHASECHK.TRANS64 P1, [R3+URZ+0x12450], R0 ;  /* 0x01245000030095a7 */ /* 0x000ea4000802007f */
[----:B--2---:R-:W-:Y:S05]  /*9040*/  @!P1 BRA `(.L_x_17) ;  /* 0xfffffffc00ec9947 */ /* 0x004fea000383ffff */
[----:B------:R-:W-:Y:S05]  /*9050*/  BRA `(.L_x_121) ;  /* 0xffffff8000907947 */ /* 0x000fea000383ffff */
.L_x_19:
[----:B-1----:R-:W-:-:S04]  /*9060*/  IMAD.U32 R5, RZ, RZ, UR22 ;  /* 0x00000016ff057e24 */ /* 0x002fc8000f8e00ff */
[----:B------:R1:W2:Y:S03]  /*9070*/  SYNCS.PHASECHK.TRANS64.TRYWAIT P1, [R5+URZ+0x12400], R0 ;  /* 0x01240000050075a7 */ /* 0x0002a6000802017f */
[----:B--2---:R-:W-:Y:S05]  /*9080*/  @!P1 NANOSLEEP.SYNCS 0x989680 ;  /* 0x009896800000995d */ /* 0x004fea0003900000 */
[----:B------:R-:W2:Y:S02]  /*9090*/  @!P1 SYNCS.PHASECHK.TRANS64 P1, [R5+URZ+0x12400], R0 ;  /* 0x01240000050095a7 */ /* 0x000ea4000802007f */
[----:B--2---:R-:W-:Y:S05]  /*90a0*/  @!P1 BRA `(.L_x_19) ;  /* 0xfffffffc00ec9947 */ /* 0x004fea000383ffff */
[----:B------:R-:W-:Y:S05]  /*90b0*/  BRA `(.L_x_122) ;  /* 0xffffff8000a47947 */ /* 0x000fea000383ffff */
.L_x_20:
[----:B-1----:R-:W-:-:S04]  /*90c0*/  IMAD.U32 R0, RZ, RZ, UR20 ;  /* 0x00000014ff007e24 */ /* 0x002fc8000f8e00ff */
[----:B------:R1:W2:Y:S03]  /*90d0*/  SYNCS.PHASECHK.TRANS64.TRYWAIT P1, [R0+URZ+-0x8], R3 ;  /* 0xfffff803000075a7 */ /* 0x0002a6000802017f */
[----:B--2---:R-:W-:Y:S05]  /*90e0*/  @!P1 NANOSLEEP.SYNCS 0x989680 ;  /* 0x009896800000995d */ /* 0x004fea0003900000 */
[----:B------:R-:W2:Y:S02]  /*90f0*/  @!P1 SYNCS.PHASECHK.TRANS64 P1, [R0+URZ+-0x8], R3 ;  /* 0xfffff803000095a7 */ /* 0x000ea4000802007f */
[----:B--2---:R-:W-:Y:S05]  /*9100*/  @!P1 BRA `(.L_x_20) ;  /* 0xfffffffc00ec9947 */ /* 0x004fea000383ffff */
[----:B------:R-:W-:Y:S05]  /*9110*/  BRA `(.L_x_123) ;  /* 0xffffff8000947947 */ /* 0x000fea000383ffff */
.L_x_22:
[----:B-1----:R-:W-:-:S04]  /*9120*/  MOV R8, UR6 ;  /* 0x0000000600087c02 */ /* 0x002fc80008000f00 */
[----:B------:R1:W2:Y:S03]  /*9130*/  SYNCS.PHASECHK.TRANS64.TRYWAIT P1, [R8+URZ+0x12400], R7 ;  /* 0x01240007080075a7 */ /* 0x0002a6000802017f */
[----:B--2---:R-:W-:Y:S05]  /*9140*/  @!P1 NANOSLEEP.SYNCS 0x989680 ;  /* 0x009896800000995d */ /* 0x004fea0003900000 */
[----:B------:R-:W2:Y:S02]  /*9150*/  @!P1 SYNCS.PHASECHK.TRANS64 P1, [R8+URZ+0x12400], R7 ;  /* 0x01240007080095a7 */ /* 0x000ea4000802007f */
[----:B--2---:R-:W-:Y:S05]  /*9160*/  @!P1 BRA `(.L_x_22) ;  /* 0xfffffffc00ec9947 */ /* 0x004fea000383ffff */
[----:B------:R-:W-:Y:S05]  /*9170*/  BRA `(.L_x_124) ;  /* 0xffffff9800107947 */ /* 0x000fea000383ffff */
.L_x_27:
[----:B-1----:R-:W-:-:S04]  /*9180*/  IMAD.U32 R5, RZ, RZ, UR6 ;  /* 0x00000006ff057e24 */ /* 0x002fc8000f8e00ff */
[----:B------:R1:W2:Y:S03]  /*9190*/  SYNCS.PHASECHK.TRANS64.TRYWAIT P2, [R5+URZ+0x12400], R4 ;  /* 0x01240004050075a7 */ /* 0x0002a6000804017f */
[----:B--2---:R-:W-:Y:S05]  /*91a0*/  @!P2 NANOSLEEP.SYNCS 0x989680 ;  /* 0x009896800000a95d */ /* 0x004fea0003900000 */
[----:B------:R-:W2:Y:S02]  /*91b0*/  @!P2 SYNCS.PHASECHK.TRANS64 P2, [R5+URZ+0x12400], R4 ;  /* 0x012400040500a5a7 */ /* 0x000ea4000804007f */
[----:B--2---:R-:W-:Y:S05]  /*91c0*/  @!P2 BRA `(.L_x_27) ;  /* 0xfffffffc00eca947 */ /* 0x004fea000383ffff */
[----:B------:R-:W-:Y:S05]  /*91d0*/  BRA `(.L_x_125) ;  /* 0xffffff9800c87947 */ /* 0x000fea000383ffff */
.L_x_31:
[----:B-1----:R-:W-:-:S04]  /*91e0*/  IMAD.U32 R8, RZ, RZ, UR6 ;  /* 0x00000006ff087e24 */ /* 0x002fc8000f8e00ff */
[----:B------:R1:W2:Y:S03]  /*91f0*/  SYNCS.PHASECHK.TRANS64.TRYWAIT P2, [R8+URZ+0x12400], R11 ;  /* 0x0124000b080075a7 */ /* 0x0002a6000804017f */
[----:B--2---:R-:W-:Y:S05]  /*9200*/  @!P2 NANOSLEEP.SYNCS 0x989680 ;  /* 0x009896800000a95d */ /* 0x004fea0003900000 */
[----:B------:R-:W2:Y:S02]  /*9210*/  @!P2 SYNCS.PHASECHK.TRANS64 P2, [R8+URZ+0x12400], R11 ;  /* 0x0124000b0800a5a7 */ /* 0x000ea4000804007f */
[----:B--2---:R-:W-:Y:S05]  /*9220*/  @!P2 BRA `(.L_x_31) ;  /* 0xfffffffc00eca947 */ /* 0x004fea000383ffff */
[----:B------:R-:W-:Y:S05]  /*9230*/  BRA `(.L_x_30) ;  /* 0xffffffac00e07947 */ /* 0x000fea000383ffff */
.L_x_39:
[----:B-1----:R-:W-:-:S04]  /*9240*/  MOV R5, UR6 ;  /* 0x0000000600057c02 */ /* 0x002fc80008000f00 */
[----:B------:R1:W2:Y:S03]  /*9250*/  SYNCS.PHASECHK.TRANS64.TRYWAIT P2, [R5+URZ+0x12400], R4 ;  /* 0x01240004050075a7 */ /* 0x0002a6000804017f */
[----:B--2---:R-:W-:Y:S05]  /*9260*/  @!P2 NANOSLEEP.SYNCS 0x989680 ;  /* 0x009896800000a95d */ /* 0x004fea0003900000 */
[----:B------:R-:W2:Y:S02]  /*9270*/  @!P2 SYNCS.PHASECHK.TRANS64 P2, [R5+URZ+0x12400], R4 ;  /* 0x012400040500a5a7 */ /* 0x000ea4000804007f */
[----:B--2---:R-:W-:Y:S05]  /*9280*/  @!P2 BRA `(.L_x_39) ;  /* 0xfffffffc00eca947 */ /* 0x004fea000383ffff */
[----:B------:R-:W-:Y:S05]  /*9290*/  BRA `(.L_x_126) ;  /* 0xffffffb000d47947 */ /* 0x000fea000383ffff */
.L_x_43:
[----:B-1----:R-:W-:-:S04]  /*92a0*/  IMAD.U32 R9, RZ, RZ, UR6 ;  /* 0x00000006ff097e24 */ /* 0x002fc8000f8e00ff */
[----:B------:R1:W2:Y:S03]  /*92b0*/  SYNCS.PHASECHK.TRANS64.TRYWAIT P2, [R9+URZ+0x12400], R10 ;  /* 0x0124000a090075a7 */ /* 0x0002a6000804017f */
[----:B--2---:R-:W-:Y:S05]  /*92c0*/  @!P2 NANOSLEEP.SYNCS 0x989680 ;  /* 0x009896800000a95d */ /* 0x004fea0003900000 */
[----:B------:R-:W2:Y:S02]  /*92d0*/  @!P2 SYNCS.PHASECHK.TRANS64 P2, [R9+URZ+0x12400], R10 ;  /* 0x0124000a0900a5a7 */ /* 0x000ea4000804007f */
[----:B--2---:R-:W-:Y:S05]  /*92e0*/  @!P2 BRA `(.L_x_43) ;  /* 0xfffffffc00eca947 */ /* 0x004fea000383ffff */
[----:B------:R-:W-:Y:S05]  /*92f0*/  BRA `(.L_x_42) ;  /* 0xffffffc800f07947 */ /* 0x000fea000383ffff */
.L_x_63:
[----:B-1----:R-:W-:-:S04]  /*9300*/  IMAD.U32 R3, RZ, RZ, UR20 ;  /* 0x00000014ff037e24 */ /* 0x002fc8000f8e00ff */
[----:B------:R1:W2:Y:S03]  /*9310*/  SYNCS.PHASECHK.TRANS64.TRYWAIT P1, [R3+URZ+0x8], R0 ;  /* 0x00000800030075a7 */ /* 0x0002a6000802017f */
[----:B--2---:R-:W-:Y:S05]  /*9320*/  @!P1 NANOSLEEP.SYNCS 0x989680 ;  /* 0x009896800000995d */ /* 0x004fea0003900000 */
[----:B------:R-:W2:Y:S02]  /*9330*/  @!P1 SYNCS.PHASECHK.TRANS64 P1, [R3+URZ+0x8], R0 ;  /* 0x00000800030095a7 */ /* 0x000ea4000802007f */
[----:B--2---:R-:W-:Y:S05]  /*9340*/  @!P1 BRA `(.L_x_63) ;  /* 0xfffffffc00ec9947 */ /* 0x004fea000383ffff */
[----:B------:R-:W-:Y:S05]  /*9350*/  BRA `(.L_x_127) ;  /* 0xffffffd400947947 */ /* 0x000fea000383ffff */
.L_x_78:
[----:B------:R-:W-:Y:S01]  /*9360*/  BSSY B1, `(.L_x_128) ;  /* 0x0000006000017945 */ /* 0x000fe20003800000 */
[----:B------:R-:W-:-:S07]  /*9370*/  MOV R15, 0xffffffff ;  /* 0xffffffff000f7802 */ /* 0x000fce0000000f00 */
[----:B------:R-:W-:Y:S05]  /*9380*/  WARPSYNC.COLLECTIVE R15, `(.L_x_129) ;  /* 0x000000000f0c7348 */ /* 0x000fea0003c00000 */
[----:B------:R-:W-:Y:S02]  /*9390*/  ELECT P6, UR62, PT ;  /* 0x00000000003e782f */ /* 0x000fe400038c0000 */
[----:B------:R-:W-:Y:S01]  /*93a0*/  MOV R14, UR62 ;  /* 0x0000003e000e7c02 */ /* 0x000fe20008000f00 */
[----:B------:R-:W-:Y:S10]  /*93b0*/  ENDCOLLECTIVE ;  /* 0x000000000000791b */ /* 0x000ff40003800000 */
.L_x_129:
[----:B------:R-:W-:Y:S05]  /*93c0*/  BSYNC B1 ;  /* 0x0000000000017941 */ /* 0x000fea0003800000 */
.L_x_128:
[----:B------:R-:W-:Y:S05]  /*93d0*/  BRA `(.L_x_130) ;  /* 0xffffffe400d07947 */ /* 0x000fea000383ffff */
.L_x_81:
[----:B-1----:R1:W2:Y:S02]  /*93e0*/  SYNCS.PHASECHK.TRANS64.TRYWAIT P2, [R7+URZ+0x12460], R6 ;  /* 0x01246006070075a7 */ /* 0x0022a4000804017f */
[----:B--2---:R-:W-:Y:S05]  /*93f0*/  @!P2 NANOSLEEP.SYNCS 0x989680 ;  /* 0x009896800000a95d */ /* 0x004fea0003900000 */
[----:B------:R-:W2:Y:S02]  /*9400*/  @!P2 SYNCS.PHASECHK.TRANS64 P2, [R7+URZ+0x12460], R6 ;  /* 0x012460060700a5a7 */ /* 0x000ea4000804007f */
[----:B--2---:R-:W-:Y:S05]  /*9410*/  @!P2 BRA `(.L_x_81) ;  /* 0xfffffffc00f0a947 */ /* 0x004fea000383ffff */
[----:B------:R-:W-:Y:S05]  /*9420*/  BRA `(.L_x_131) ;  /* 0xffffffe400f07947 */ /* 0x000fea000383ffff */
.L_x_86:
[----:B-1----:R1:W2:Y:S02]  /*9430*/  SYNCS.PHASECHK.TRANS64.TRYWAIT P2, [R7+URZ+0x124b0], R4 ;  /* 0x0124b004070075a7 */ /* 0x0022a4000804017f */
[----:B--2---:R-:W-:Y:S05]  /*9440*/  @!P2 NANOSLEEP.SYNCS 0x989680 ;  /* 0x009896800000a95d */ /* 0x004fea0003900000 */
[----:B------:R-:W2:Y:S02]  /*9450*/  @!P2 SYNCS.PHASECHK.TRANS64 P2, [R7+URZ+0x124b0], R4 ;  /* 0x0124b0040700a5a7 */ /* 0x000ea4000804007f */
[----:B--2---:R-:W-:Y:S05]  /*9460*/  @!P2 BRA `(.L_x_86) ;  /* 0xfffffffc00f0a947 */ /* 0x004fea000383ffff */
[----:B------:R-:W-:Y:S05]  /*9470*/  BRA `(.L_x_85) ;  /* 0xffffffe800807947 */ /* 0x000fea000383ffff */
.L_x_89:
[----:B-1----:R1:W2:Y:S02]  /*9480*/  SYNCS.PHASECHK.TRANS64.TRYWAIT P2, [R4+URZ+0x12460], R9 ;  /* 0x01246009040075a7 */ /* 0x0022a4000804017f */
[----:B--2---:R-:W-:Y:S05]  /*9490*/  @!P2 NANOSLEEP.SYNCS 0x989680 ;  /* 0x009896800000a95d */ /* 0x004fea0003900000 */
[----:B------:R-:W2:Y:S02]  /*94a0*/  @!P2 SYNCS.PHASECHK.TRANS64 P2, [R4+URZ+0x12460], R9 ;  /* 0x012460090400a5a7 */ /* 0x000ea4000804007f */
[----:B--2---:R-:W-:Y:S05]  /*94b0*/  @!P2 BRA `(.L_x_89) ;  /* 0xfffffffc00f0a947 */ /* 0x004fea000383ffff */
[----:B------:R-:W-:Y:S05]  /*94c0*/  BRA `(.L_x_132) ;  /* 0xffffffe800947947 */ /* 0x000fea000383ffff */
.L_x_94:
[----:B------:R-:W-:Y:S01]  /*94d0*/  BSSY B1, `(.L_x_133) ;  /* 0x0000006000017945 */ /* 0x000fe20003800000 */
[----:B------:R-:W-:-:S07]  /*94e0*/  IMAD.MOV.U32 R15, RZ, RZ, -0x1 ;  /* 0xffffffffff0f7424 */ /* 0x000fce00078e00ff */
[----:B------:R-:W-:Y:S05]  /*94f0*/  WARPSYNC.COLLECTIVE R15, `(.L_x_134) ;  /* 0x000000000f0c7348 */ /* 0x000fea0003c00000 */
[----:B------:R-:W-:Y:S02]  /*9500*/  ELECT P6, UR62, PT ;  /* 0x00000000003e782f */ /* 0x000fe400038c0000 */
[----:B------:R-:W-:Y:S01]  /*9510*/  MOV R14, UR62 ;  /* 0x0000003e000e7c02 */ /* 0x000fe20008000f00 */
[----:B------:R-:W-:Y:S10]  /*9520*/  ENDCOLLECTIVE ;  /* 0x000000000000791b */ /* 0x000ff40003800000 */
.L_x_134:
[----:B------:R-:W-:Y:S05]  /*9530*/  BSYNC B1 ;  /* 0x0000000000017941 */ /* 0x000fea0003800000 */
.L_x_133:
[----:B------:R-:W-:Y:S05]  /*9540*/  BRA `(.L_x_135) ;  /* 0xffffffec00a47947 */ /* 0x000fea000383ffff */
.L_x_97:
[----:B-1----:R1:W2:Y:S02]  /*9550*/  SYNCS.PHASECHK.TRANS64.TRYWAIT P4, [R8+URZ+0x12428], R7 ;  /* 0x01242807080075a7 */ /* 0x0022a4000808017f */
[----:B--2---:R-:W-:Y:S05]  /*9560*/  @!P4 NANOSLEEP.SYNCS 0x989680 ;  /* 0x009896800000c95d */ /* 0x004fea0003900000 */
[----:B------:R-:W2:Y:S02]  /*9570*/  @!P4 SYNCS.PHASECHK.TRANS64 P4, [R8+URZ+0x12428], R7 ;  /* 0x012428070800c5a7 */ /* 0x000ea4000808007f */
[----:B--2---:R-:W-:Y:S05]  /*9580*/  @!P4 BRA `(.L_x_97) ;  /* 0xfffffffc00f0c947 */ /* 0x004fea000383ffff */
[----:B------:R-:W-:Y:S05]  /*9590*/  BRA `(.L_x_136) ;  /* 0xffffffec00bc7947 */ /* 0x000fea000383ffff */
.L_x_102:
[----:B-1----:R1:W2:Y:S02]  /*95a0*/  SYNCS.PHASECHK.TRANS64.TRYWAIT P4, [R4+URZ+0x124b0], R7 ;  /* 0x0124b007040075a7 */ /* 0x0022a4000808017f */
[----:B--2---:R-:W-:Y:S05]  /*95b0*/  @!P4 NANOSLEEP.SYNCS 0x989680 ;  /* 0x009896800000c95d */ /* 0x004fea0003900000 */
[----:B------:R-:W2:Y:S02]  /*95c0*/  @!P4 SYNCS.PHASECHK.TRANS64 P4, [R4+URZ+0x124b0], R7 ;  /* 0x0124b0070400c5a7 */ /* 0x000ea4000808007f */
[----:B--2---:R-:W-:Y:S05]  /*95d0*/  @!P4 BRA `(.L_x_102) ;  /* 0xfffffffc00f0c947 */ /* 0x004fea000383ffff */
[----:B------:R-:W-:Y:S05]  /*95e0*/  BRA `(.L_x_101) ;  /* 0xfffffff000487947 */ /* 0x000fea000383ffff */
.L_x_105:
[----:B-1----:R1:W2:Y:S02]  /*95f0*/  SYNCS.PHASECHK.TRANS64.TRYWAIT P3, [R7+URZ+0x12428], R8 ;  /* 0x01242808070075a7 */ /* 0x0022a4000806017f */
[----:B--2---:R-:W-:Y:S05]  /*9600*/  @!P3 NANOSLEEP.SYNCS 0x989680 ;  /* 0x009896800000b95d */ /* 0x004fea0003900000 */
[----:B------:R-:W2:Y:S02]  /*9610*/  @!P3 SYNCS.PHASECHK.TRANS64 P3, [R7+URZ+0x12428], R8 ;  /* 0x012428080700b5a7 */ /* 0x000ea4000806007f */
[----:B--2---:R-:W-:Y:S05]  /*9620*/  @!P3 BRA `(.L_x_105) ;  /* 0xfffffffc00f0b947 */ /* 0x004fea000383ffff */
[----:B------:R-:W-:Y:S05]  /*9630*/  BRA `(.L_x_137) ;  /* 0xfffffff000607947 */ /* 0x000fea000383ffff */
.L_x_111:
[----:B-1----:R1:W2:Y:S02]  /*9640*/  SYNCS.PHASECHK.TRANS64.TRYWAIT P3, [R7+URZ+0x12428], R8 ;  /* 0x01242808070075a7 */ /* 0x0022a4000806017f */
[----:B--2---:R-:W-:Y:S05]  /*9650*/  @!P3 NANOSLEEP.SYNCS 0x989680 ;  /* 0x009896800000b95d */ /* 0x004fea0003900000 */
[----:B------:R-:W2:Y:S02]  /*9660*/  @!P3 SYNCS.PHASECHK.TRANS64 P3, [R7+URZ+0x12428], R8 ;  /* 0x012428080700b5a7 */ /* 0x000ea4000806007f */
[----:B--2---:R-:W-:Y:S05]  /*9670*/  @!P3 BRA `(.L_x_111) ;  /* 0xfffffffc00f0b947 */ /* 0x004fea000383ffff */
[----:B------:R-:W-:Y:S05]  /*9680*/  BRA `(.L_x_138) ;  /* 0xfffffff4000c7947 */ /* 0x000fea000383ffff */
.L_x_116:
[----:B-1----:R1:W2:Y:S02]  /*9690*/  SYNCS.PHASECHK.TRANS64.TRYWAIT P3, [R7+URZ+0x12428], R8 ;  /* 0x01242808070075a7 */ /* 0x0022a4000806017f */
[----:B--2---:R-:W-:Y:S05]  /*96a0*/  @!P3 NANOSLEEP.SYNCS 0x989680 ;  /* 0x009896800000b95d */ /* 0x004fea0003900000 */
[----:B------:R-:W2:Y:S02]  /*96b0*/  @!P3 SYNCS.PHASECHK.TRANS64 P3, [R7+URZ+0x12428], R8 ;  /* 0x012428080700b5a7 */ /* 0x000ea4000806007f */
[----:B--2---:R-:W-:Y:S05]  /*96c0*/  @!P3 BRA `(.L_x_116) ;  /* 0xfffffffc00f0b947 */ /* 0x004fea000383ffff */
[----:B------:R-:W-:Y:S05]  /*96d0*/  BRA `(.L_x_139) ;  /* 0xfffffff4009c7947 */ /* 0x000fea000383ffff */
        .weak           $__internal_0_$__cuda_sm20_rcp_rn_f32_slowpath
        .type           $__internal_0_$__cuda_sm20_rcp_rn_f32_slowpath,@function
        .size           $__internal_0_$__cuda_sm20_rcp_rn_f32_slowpath,(.L_x_145 - $__internal_0_$__cuda_sm20_rcp_rn_f32_slowpath)
$__internal_0_$__cuda_sm20_rcp_rn_f32_slowpath:
[----:B------:R-:W-:Y:S01]  /*96e0*/  IMAD.SHL.U32 R0, R3, 0x2, RZ ;  /* 0x0000000203007824 */ /* 0x000fe200078e00ff */
[----:B------:R-:W-:Y:S04]  /*96f0*/  BSSY B2, `(.L_x_140) ;  /* 0x0000030000027945 */ /* 0x000fe80003800000 */
[----:B------:R-:W-:-:S04]  /*9700*/  SHF.R.U32.HI R21, RZ, 0x18, R0 ;  /* 0x00000018ff157819 */ /* 0x000fc80000011600 */
[----:B------:R-:W-:-:S13]  /*9710*/  ISETP.NE.U32.AND P0, PT, R21, RZ, PT ;  /* 0x000000ff1500720c */ /* 0x000fda0003f05070 */
[----:B------:R-:W-:Y:S05]  /*9720*/  @P0 BRA `(.L_x_141) ;  /* 0x0000000000280947 */ /* 0x000fea0003800000 */
[----:B------:R-:W-:-:S04]  /*9730*/  SHF.L.U32 R0, R3, 0x1, RZ ;  /* 0x0000000103007819 */ /* 0x000fc800000006ff */
[----:B------:R-:W-:-:S13]  /*9740*/  ISETP.NE.AND P0, PT, R0, RZ, PT ;  /* 0x000000ff0000720c */ /* 0x000fda0003f05270 */
[----:B------:R-:W-:Y:S01]  /*9750*/  @P0 FFMA R7, R3, 1.84467440737095516160e+19, RZ ;  /* 0x5f80000003070823 */ /* 0x000fe200000000ff */
[----:B------:R-:W-:Y:S08]  /*9760*/  @!P0 MUFU.RCP R6, R3 ;  /* 0x0000000300068308 */ /* 0x000ff00000001000 */
[----:B------:R-:W1:Y:S02]  /*9770*/  @P0 MUFU.RCP R0, R7 ;  /* 0x0000000700000308 */ /* 0x000e640000001000 */
[----:B-1----:R-:W-:-:S04]  /*9780*/  @P0 FFMA R12, R7, R0, -1 ;  /* 0xbf800000070c0423 */ /* 0x002fc80000000000 */
[----:B------:R-:W-:-:S04]  /*9790*/  @P0 FADD.FTZ R13, -R12, -RZ ;  /* 0x800000ff0c0d0221 */ /* 0x000fc80000010100 */
[----:B------:R-:W-:-:S04]  /*97a0*/  @P0 FFMA R0, R0, R13, R0 ;  /* 0x0000000d00000223 */ /* 0x000fc80000000000 */
[----:B------:R-:W-:Y:S01]  /*97b0*/  @P0 FFMA R6, R0, 1.84467440737095516160e+19, RZ ;  /* 0x5f80000000060823 */ /* 0x000fe200000000ff */
[----:B------:R-:W-:Y:S06]  /*97c0*/  BRA `(.L_x_142) ;  /* 0x0000000000887947 */ /* 0x000fec0003800000 */
.L_x_141:
[----:B------:R-:W-:-:S05]  /*97d0*/  VIADD R24, R21, 0xffffff03 ;  /* 0xffffff0315187836 */ /* 0x000fca0000000000 */
[----:B------:R-:W-:-:S13]  /*97e0*/  ISETP.GT.U32.AND P0, PT, R24, 0x1, PT ;  /* 0x000000011800780c */ /* 0x000fda0003f04070 */
[----:B------:R-:W-:Y:S05]  /*97f0*/  @P0 BRA `(.L_x_143) ;  /* 0x0000000000780947 */ /* 0x000fea0003800000 */
[----:B------:R-:W-:Y:S01]  /*9800*/  LOP3.LUT R0, R3, 0x7fffff, RZ, 0xc0, !PT ;  /* 0x007fffff03007812 */ /* 0x000fe200078ec0ff */
[----:B------:R-:W-:-:S03]  /*9810*/  IMAD.MOV.U32 R13, RZ, RZ, 0x3 ;  /* 0x00000003ff0d7424 */ /* 0x000fc600078e00ff */
[----:B------:R-:W-:Y:S02]  /*9820*/  LOP3.LUT R0, R0, 0x3f800000, RZ, 0xfc, !PT ;  /* 0x3f80000000007812 */ /* 0x000fe400078efcff */
[----:B------:R-:W-:Y:S02]  /*9830*/  SHF.L.U32 R13, R13, R24, RZ ;  /* 0x000000180d0d7219 */ /* 0x000fe400000006ff */
[----:B------:R-:W1:Y:S02]  /*9840*/  MUFU.RCP R7, R0 ;  /* 0x0000000000077308 */ /* 0x000e640000001000 */
[----:B-1----:R-:W-:-:S04]  /*9850*/  FFMA R6, R0, R7, -1 ;  /* 0xbf80000000067423 */ /* 0x002fc80000000007 */
[----:B------:R-:W-:-:S04]  /*9860*/  FADD.FTZ R6, -R6, -RZ ;  /* 0x800000ff06067221 */ /* 0x000fc80000010100 */
[CCC-:B------:R-:W-:Y:S01]  /*9870*/  FFMA.RM R12, R7.reuse, R6.reuse, R7.reuse ;  /* 0x00000006070c7223 */ /* 0x1c0fe20000004007 */
[----:B------:R-:W-:-:S04]  /*9880*/  FFMA.RP R7, R7, R6, R7 ;  /* 0x0000000607077223 */ /* 0x000fc80000008007 */
[C---:B------:R-:W-:Y:S02]  /*9890*/  LOP3.LUT R6, R12.reuse, 0x7fffff, RZ, 0xc0, !PT ;  /* 0x007fffff0c067812 */ /* 0x040fe400078ec0ff */
[----:B------:R-:W-:Y:S02]  /*98a0*/  FSETP.NEU.FTZ.AND P0, PT, R12, R7, PT ;  /* 0x000000070c00720b */ /* 0x000fe40003f1d000 */
[----:B------:R-:W-:Y:S02]  /*98b0*/  LOP3.LUT R6, R6, 0x800000, RZ, 0xfc, !PT ;  /* 0x0080000006067812 */ /* 0x000fe400078efcff */
[----:B------:R-:W-:Y:S02]  /*98c0*/  SEL R7, RZ, 0xffffffff, !P0 ;  /* 0xffffffffff077807 */ /* 0x000fe40004000000 */
[----:B------:R-:W-:Y:S02]  /*98d0*/  LOP3.LUT R13, R13, R6, RZ, 0xc0, !PT ;  /* 0x000000060d0d7212 */ /* 0x000fe400078ec0ff */
[----:B------:R-:W-:-:S02]  /*98e0*/  IADD3 R7, -R7, RZ, RZ ;  /* 0x000000ff07077210 */ /* 0x000fc40007ffe1ff */
[-C--:B------:R-:W-:Y:S02]  /*98f0*/  SHF.R.U32.HI R13, RZ, R24.reuse, R13 ;  /* 0x00000018ff0d7219 */ /* 0x080fe4000001160d */
[--C-:B------:R-:W-:Y:S01]  /*9900*/  LOP3.LUT P1, RZ, R7, R24, R6.reuse, 0xf8, !PT ;  /* 0x0000001807ff7212 */ /* 0x100fe2000782f806 */
[----:B------:R-:W-:Y:S01]  /*9910*/  VIADD R7, R21, 0xffffff04 ;  /* 0xffffff0415077836 */ /* 0x000fe20000000000 */
[C---:B------:R-:W-:Y:S02]  /*9920*/  LOP3.LUT P0, RZ, R13.reuse, 0x1, RZ, 0xc0, !PT ;  /* 0x000000010dff7812 */ /* 0x040fe4000780c0ff */
[----:B------:R-:W-:Y:S02]  /*9930*/  LOP3.LUT P2, RZ, R13, 0x2, RZ, 0xc0, !PT ;  /* 0x000000020dff7812 */ /* 0x000fe4000784c0ff */
[----:B------:R-:W-:Y:S02]  /*9940*/  SHF.R.U32.HI R6, RZ, R7, R6 ;  /* 0x00000007ff067219 */ /* 0x000fe40000011606 */
[----:B------:R-:W-:-:S02]  /*9950*/  PLOP3.LUT P0, PT, P0, P1, P2, 0xe0, 0x0 ;  /* 0x000000000000781c */ /* 0x000fc40000703c20 */
[----:B------:R-:W-:Y:S02]  /*9960*/  LOP3.LUT P1, RZ, R3, 0x7fffff, RZ, 0xc0, !PT ;  /* 0x007fffff03ff7812 */ /* 0x000fe4000782c0ff */
[----:B------:R-:W-:-:S05]  /*9970*/  SEL R0, RZ, 0x1, !P0 ;  /* 0x00000001ff007807 */ /* 0x000fca0004000000 */
[----:B------:R-:W-:-:S05]  /*9980*/  IMAD.MOV R0, RZ, RZ, -R0 ;  /* 0x000000ffff007224 */ /* 0x000fca00078e0a00 */
[----:B------:R-:W-:-:S13]  /*9990*/  ISETP.GE.AND P0, PT, R0, RZ, PT ;  /* 0x000000ff0000720c */ /* 0x000fda0003f06270 */
[----:B------:R-:W-:-:S05]  /*99a0*/  @!P0 IADD3 R6, R6, 0x1, RZ ;  /* 0x0000000106068810 */ /* 0x000fca0007ffe0ff */
[----:B------:R-:W-:-:S05]  /*99b0*/  @!P1 IMAD.SHL.U32 R6, R6, 0x2, RZ ;  /* 0x0000000206069824 */ /* 0x000fca00078e00ff */
[----:B------:R-:W-:Y:S01]  /*99c0*/  LOP3.LUT R6, R6, 0x80000000, R3, 0xf8, !PT ;  /* 0x8000000006067812 */ /* 0x000fe200078ef803 */
[----:B------:R-:W-:Y:S06]  /*99d0*/  BRA `(.L_x_142) ;  /* 0x0000000000047947 */ /* 0x000fec0003800000 */
.L_x_143:
[----:B------:R1:W2:Y:S02]  /*99e0*/  MUFU.RCP R6, R3 ;  /* 0x0000000300067308 */ /* 0x0002a40000001000 */
.L_x_142:
[----:B------:R-:W-:Y:S05]  /*99f0*/  BSYNC B2 ;  /* 0x0000000000027941 */ /* 0x000fea0003800000 */
.L_x_140:
[----:B--2---:R-:W-:Y:S01]  /*9a00*/  IMAD.MOV.U32 R0, RZ, RZ, R6 ;  /* 0x000000ffff007224 */ /* 0x004fe200078e0006 */
[----:B------:R-:W-:Y:S01]  /*9a10*/  MOV R6, R14 ;  /* 0x0000000e00067202 */ /* 0x000fe20000000f00 */
[----:B------:R-:W-:-:S04]  /*9a20*/  IMAD.MOV.U32 R7, RZ, RZ, 0x0 ;  /* 0x00000000ff077424 */ /* 0x000fc800078e00ff */
[----:B-1----:R-:W-:Y:S05]  /*9a30*/  RET.REL.NODEC R6 `(_ZN7cutlass13device_kernelINS_4fmha6kernel28FmhaKernelTmaWarpSpecializedINS1_10collective30FmhaMainloopTmaWarpSpecializedINS_6half_tEffN4cute5tupleIJNS7_1CILi128EEENS9_ILi64EEESB_EEENS8_IJiNS9_ILi1EEENS8_IJiiEEEEEESF_SF_NS4_14ResidualFusionEJNS2_6OptionILNS2_3TagE0ENS9_ILb1EEEEENSH_ILSI_2ESJ_EEEEENS4_15FmhaFwdEpilogueIS6_fNS8_IJSB_SB_SB_EEEEENS2_23PersistentTileSchedulerEJSK_SL_EEEEEvNT_6ParamsE) ;  /* 0xffffff6406707950 */ /* 0x002fea0003c3ffff */
.L_x_144:
[----:B------:R-:W-:-:S00]  /*9a40*/  BRA `(.L_x_144) ;  /* 0xfffffffc00fc7947 */ /* 0x000fc0000383ffff */
[----:B------:R-:W-:-:S00]  /*9a50*/  NOP ;  /* 0x0000000000007918 */ /* 0x000fc00000000000 */
        /* <DEDUP_REMOVED lines=10> */
.L_x_145:


//--------------------- .nv.global.init           --------------------------
	.section	.nv.global.init,"aw",@progbits
.nv.global.init:
	.type		$str$24,@object
	.size		$str$24,($str$25 - $str$24)
$str$24:
        /*0000*/ 	.byte	0x28, 0x61, 0x64, 0x64, 0x72, 0x65, 0x73, 0x73, 0x20, 0x26, 0x20, 0x6d, 0x61, 0x73, 0x6b, 0x29
        /*0010*/ 	.byte	0x20, 0x3d, 0x3d, 0x20, 0x30, 0x00
	.type		$str$25,@object
	.size		$str$25,(__unnamed_1 - $str$25)
$str$25:
        /*0016*/ 	.byte	0x2f, 0x74, 0x6d, 0x70, 0x2f, 0x63, 0x75, 0x74, 0x6c, 0x61, 0x73, 0x73, 0x5f, 0x73, 0x77, 0x65
        /*0026*/ 	.byte	0x65, 0x70, 0x5f, 0x73, 0x72, 0x63, 0x2f, 0x69, 0x6e, 0x63, 0x6c, 0x75, 0x64, 0x65, 0x2f, 0x63
        /*0036*/ 	.byte	0x75, 0x74, 0x65, 0x2f, 0x70, 0x6f, 0x69, 0x6e, 0x74, 0x65, 0x72, 0x5f, 0x66, 0x6c, 0x61, 0x67
        /*0046*/ 	.byte	0x67, 0x65, 0x64, 0x2e, 0x68, 0x70, 0x70, 0x00
	.type		__unnamed_1,@object
	.size		__unnamed_1,(.L_0 - __unnamed_1)
__unnamed_1:
        /*004e*/ 	.byte	0x61, 0x75, 0x74, 0x6f, 0x20, 0x63, 0x75, 0x74, 0x65, 0x3a, 0x3a, 0x61, 0x73, 0x5f, 0x70, 0x6f
        /* <DEDUP_REMOVED lines=27> */
        /*020e*/ 	.byte	0x3e, 0x3e, 0x3e, 0x3e, 0x3e, 0x5d, 0x00
.L_0:


//--------------------- .nv.shared._ZN7cutlass13device_kernelINS_4fmha6kernel28FmhaKernelTmaWarpSpecializedINS1_10collective30FmhaMainloopTmaWarpSpecializedINS_6half_tEffN4cute5tupleIJNS7_1CILi128EEENS9_ILi64EEESB_EEENS8_IJiNS9_ILi1EEENS8_IJiiEEEEEESF_SF_NS4_14ResidualFusionEJNS2_6OptionILNS2_3TagE0ENS9_ILb1EEEEENSH_ILSI_2ESJ_EEEEENS4_15FmhaFwdEpilogueIS6_fNS8_IJSB_SB_SB_EEEEENS2_23PersistentTileSchedulerEJSK_SL_EEEEEvNT_6ParamsE --------------------------
	.section	.nv.shared._ZN7cutlass13device_kernelINS_4fmha6kernel28FmhaKernelTmaWarpSpecializedINS1_10collective30FmhaMainloopTmaWarpSpecializedINS_6half_tEffN4cute5tupleIJNS7_1CILi128EEENS9_ILi64EEESB_EEENS8_IJiNS9_ILi1EEENS8_IJiiEEEEEESF_SF_NS4_14ResidualFusionEJNS2_6OptionILNS2_3TagE0ENS9_ILb1EEEEENSH_ILSI_2ESJ_EEEEENS4_15FmhaFwdEpilogueIS6_fNS8_IJSB_SB_SB_EEEEENS2_23PersistentTileSchedulerEJSK_SL_EEEEEvNT_6ParamsE,"aw",@nobits
	.sectionflags	@""
	.align	16
	.zero		1024


//--------------------- .nv.shared.reserved.0     --------------------------
	.section	.nv.shared.reserved.0,"aw",@nobits
	.weak		__nv_reservedSMEM_offset_0_alias
	.size		__nv_reservedSMEM_offset_0_alias, 0, 0
	.other		__nv_reservedSMEM_offset_0_alias,@"STO_CUDA_RESERVED_SHARED STV_DEFAULT"
__nv_reservedSMEM_offset_0_alias:
	.zero		0


//--------------------- .nv.global                --------------------------
	.section	.nv.global,"aw",@nobits
.nv.global:
	.type		_ZN39_INTERNAL_e68fe560_4_k_cu_6d7fe6e0_34224cute1_E,@object
	.size		_ZN39_INTERNAL_e68fe560_4_k_cu_6d7fe6e0_34224cute1_E,(_ZN39_INTERNAL_e68fe560_4_k_cu_6d7fe6e0_34224cuda3std3__45__cpo6cbeginE - _ZN39_INTERNAL_e68fe560_4_k_cu_6d7fe6e0_34224cute1_E)
_ZN39_INTERNAL_e68fe560_4_k_cu_6d7fe6e0_34224cute1_E:
	.zero		1
	.type		_ZN39_INTERNAL_e68fe560_4_k_cu_6d7fe6e0_34224cuda3std3__45__cpo6cbeginE,@object
	.size		_ZN39_INTERNAL_e68fe560_4_k_cu_6d7fe6e0_34224cuda3std3__45__cpo6cbeginE,(_ZN39_INTERNAL_e68fe560_4_k_cu_6d7fe6e0_34224cuda3std3__48in_placeE - _ZN39_INTERNAL_e68fe560_4_k_cu_6d7fe6e0_34224cuda3std3__45__cpo6cbeginE)
_ZN39_INTERNAL_e68fe560_4_k_cu_6d7fe6e0_34224cuda3std3__45__cpo6cbeginE:
	.zero		1
	.type		_ZN39_INTERNAL_e68fe560_4_k_cu_6d7fe6e0_34224cuda3std3__48in_placeE,@object
	.size		_ZN39_INTERNAL_e68fe560_4_k_cu_6d7fe6e0_34224cuda3std3__48in_placeE,(_ZN39_INTERNAL_e68fe560_4_k_cu_6d7fe6e0_34224cuda3std6ranges3__45__cpo9iter_moveE - _ZN39_INTERNAL_e68fe560_4_k_cu_6d7fe6e0_34224cuda3std3__48in_placeE)
_ZN39_INTERNAL_e68fe560_4_k_cu_6d7fe6e0_34224cuda3std3__48in_placeE:
	.zero		1
	.type		_ZN39_INTERNAL_e68fe560_4_k_cu_6d7fe6e0_34224cuda3std6ranges3__45__cpo9iter_moveE,@object
	.size		_ZN39_INTERNAL_e68fe560_4_k_cu_6d7fe6e0_34224cuda3std6ranges3__45__cpo9iter_moveE,(_ZN39_INTERNAL_e68fe560_4_k_cu_6d7fe6e0_34224cuda3std3__45__cpo5beginE - _ZN39_INTERNAL_e68fe560_4_k_cu_6d7fe6e0_34224cuda3std6ranges3__45__cpo9iter_moveE)
_ZN39_INTERNAL_e68fe560_4_k_cu_6d7fe6e0_34224cuda3std6ranges3__45__cpo9iter_moveE:
	.zero		1
	.type		_ZN39_INTERNAL_e68fe560_4_k_cu_6d7fe6e0_34224cuda3std3__45__cpo5beginE,@object
	.size		_ZN39_INTERNAL_e68fe560_4_k_cu_6d7fe6e0_34224cuda3std3__45__cpo5beginE,(_ZN39_INTERNAL_e68fe560_4_k_cu_6d7fe6e0_34224cuda3std3__441_GLOBAL__N__e68fe560_4_k_cu_6d7fe6e0_34226ignoreE - _ZN39_INTERNAL_e68fe560_4_k_cu_6d7fe6e0_34224cuda3std3__45__cpo5beginE)
_ZN39_INTERNAL_e68fe560_4_k_cu_6d7fe6e0_34224cuda3std3__45__cpo5beginE:
	.zero		1
	.type		_ZN39_INTERNAL_e68fe560_4_k_cu_6d7fe6e0_34224cuda3std3__441_GLOBAL__N__e68fe560_4_k_cu_6d7fe6e0_34226ignoreE,@object
	.size		_ZN39_INTERNAL_e68fe560_4_k_cu_6d7fe6e0_34224cuda3std3__441_GLOBAL__N__e68fe560_4_k_cu_6d7fe6e0_34226ignoreE,(_ZN39_INTERNAL_e68fe560_4_k_cu_6d7fe6e0_34224cute7productE - _ZN39_INTERNAL_e68fe560_4_k_cu_6d7fe6e0_34224cuda3std3__441_GLOBAL__N__e68fe560_4_k_cu_6d7fe6e0_34226ignoreE)
_ZN39_INTERNAL_e68fe560_4_k_cu_6d7fe6e0_34224cuda3std3__441_GLOBAL__N__e68fe560_4_k_cu_6d7fe6e0_34226ignoreE:
	.zero		1
	.type		_ZN39_INTERNAL_e68fe560_4_k_cu_6d7fe6e0_34224cute7productE,@object
	.size		_ZN39_INTERNAL_e68fe560_4_k_cu_6d7fe6e0_34224cute7productE,(_ZN39_INTERNAL_e68fe560_4_k_cu_6d7fe6e0_34224cuda3std3__45__cpo3endE - _ZN39_INTERNAL_e68fe560_4_k_cu_6d7fe6e0_34224cute7productE)
_ZN39_INTERNAL_e68fe560_4_k_cu_6d7fe6e0_34224cute7productE:
	.zero		1
	.type		_ZN39_INTERNAL_e68fe560_4_k_cu_6d7fe6e0_34224cuda3std3__45__cpo3endE,@object
	.size		_ZN39_INTERNAL_e68fe560_4_k_cu_6d7fe6e0_34224cuda3std3__45__cpo3endE,(_ZN39_INTERNAL_e68fe560_4_k_cu_6d7fe6e0_34224cuda3std3__419piecewise_constructE - _ZN39_INTERNAL_e68fe560_4_k_cu_6d7fe6e0_34224cuda3std3__45__cpo3endE)
_ZN39_INTERNAL_e68fe560_4_k_cu_6d7fe6e0_34224cuda3std3__45__cpo3endE:
	.zero		1
	.type		_ZN39_INTERNAL_e68fe560_4_k_cu_6d7fe6e0_34224cuda3std3__419piecewise_constructE,@object
	.size		_ZN39_INTERNAL_e68fe560_4_k_cu_6d7fe6e0_34224cuda3std3__419piecewise_constructE,(_ZN39_INTERNAL_e68fe560_4_k_cu_6d7fe6e0_34224cuda3std3__45__cpo4cendE - _ZN39_INTERNAL_e68fe560_4_k_cu_6d7fe6e0_34224cuda3std3__419piecewise_constructE)
_ZN39_INTERNAL_e68fe560_4_k_cu_6d7fe6e0_34224cuda3std3__419piecewise_constructE:
	.zero		1
	.type		_ZN39_INTERNAL_e68fe560_4_k_cu_6d7fe6e0_34224cuda3std3__45__cpo4cendE,@object
	.size		_ZN39_INTERNAL_e68fe560_4_k_cu_6d7fe6e0_34224cuda3std3__45__cpo4cendE,(_ZN39_INTERNAL_e68fe560_4_k_cu_6d7fe6e0_34224cuda3std6ranges3__45__cpo4swapE - _ZN39_INTERNAL_e68fe560_4_k_cu_6d7fe6e0_34224cuda3std3__45__cpo4cendE)
_ZN39_INTERNAL_e68fe560_4_k_cu_6d7fe6e0_34224cuda3std3__45__cpo4cendE:
	.zero		1
	.type		_ZN39_INTERNAL_e68fe560_4_k_cu_6d7fe6e0_34224cuda3std6ranges3__45__cpo4swapE,@object
	.size		_ZN39_INTERNAL_e68fe560_4_k_cu_6d7fe6e0_34224cuda3std6ranges3__45__cpo4swapE,(.L_8 - _ZN39_INTERNAL_e68fe560_4_k_cu_6d7fe6e0_34224cuda3std6ranges3__45__cpo4swapE)
_ZN39_INTERNAL_e68fe560_4_k_cu_6d7fe6e0_34224cuda3std6ranges3__45__cpo4swapE:
	.zero		1
.L_8:


//--------------------- .nv.constant0._ZN7cutlass13device_kernelINS_4fmha6kernel28FmhaKernelTmaWarpSpecializedINS1_10collective30FmhaMainloopTmaWarpSpecializedINS_6half_tEffN4cute5tupleIJNS7_1CILi128EEENS9_ILi64EEESB_EEENS8_IJiNS9_ILi1EEENS8_IJiiEEEEEESF_SF_NS4_14ResidualFusionEJNS2_6OptionILNS2_3TagE0ENS9_ILb1EEEEENSH_ILSI_2ESJ_EEEEENS4_15FmhaFwdEpilogueIS6_fNS8_IJSB_SB_SB_EEEEENS2_23PersistentTileSchedulerEJSK_SL_EEEEEvNT_6ParamsE --------------------------
	.section	.nv.constant0._ZN7cutlass13device_kernelINS_4fmha6kernel28FmhaKernelTmaWarpSpecializedINS1_10collective30FmhaMainloopTmaWarpSpecializedINS_6half_tEffN4cute5tupleIJNS7_1CILi128EEENS9_ILi64EEESB_EEENS8_IJiNS9_ILi1EEENS8_IJiiEEEEEESF_SF_NS4_14ResidualFusionEJNS2_6OptionILNS2_3TagE0ENS9_ILb1EEEEENSH_ILSI_2ESJ_EEEEENS4_15FmhaFwdEpilogueIS6_fNS8_IJSB_SB_SB_EEEEENS2_23PersistentTileSchedulerEJSK_SL_EEEEEvNT_6ParamsE,"a",@progbits
	.sectionflags	@""
	.align	4
.nv.constant0._ZN7cutlass13device_kernelINS_4fmha6kernel28FmhaKernelTmaWarpSpecializedINS1_10collective30FmhaMainloopTmaWarpSpecializedINS_6half_tEffN4cute5tupleIJNS7_1CILi128EEENS9_ILi64EEESB_EEENS8_IJiNS9_ILi1EEENS8_IJiiEEEEEESF_SF_NS4_14ResidualFusionEJNS2_6OptionILNS2_3TagE0ENS9_ILb1EEEEENSH_ILSI_2ESJ_EEEEENS4_15FmhaFwdEpilogueIS6_fNS8_IJSB_SB_SB_EEEEENS2_23PersistentTileSchedulerEJSK_SL_EEEEEvNT_6ParamsE:
	.zero		2688


//--------------------- SYMBOLS --------------------------

	.type		.nv.reservedSmem.offset0,@object
	.size		.nv.reservedSmem.offset0,0x4
	.type		__assertfail,@function
